//
// Generated by NVIDIA NVVM Compiler
//
// Compiler Build ID: CL-36424714
// Cuda compilation tools, release 13.0, V13.0.88
// Based on NVVM 20.0.0
//

.version 9.0
.target sm_100
.address_size 64

	// .globl	_Z16init_rand_statesP17curandStateXORWOW
.global .align 4 .b8 precalc_xorwow_matrix[102400];
.global .align 4 .b8 precalc_xorwow_offset_matrix[102400];
.global .align 4 .b8 mrg32k3aM1[2304];
.global .align 4 .b8 mrg32k3aM2[2304];
.global .align 4 .b8 mrg32k3aM1SubSeq[2016];
.global .align 4 .b8 mrg32k3aM2SubSeq[2016];
.global .align 4 .b8 mrg32k3aM1Seq[2304];
.global .align 4 .b8 mrg32k3aM2Seq[2304];
.const .align 8 .b8 __cr_lgamma_table[72];
.global .align 1 .b8 _ZN34_INTERNAL_aa50bc8e_4_k_cu_dd20b68c4cuda3std3__45__cpo5beginE[1];
.global .align 1 .b8 _ZN34_INTERNAL_aa50bc8e_4_k_cu_dd20b68c4cuda3std3__45__cpo3endE[1];
.global .align 1 .b8 _ZN34_INTERNAL_aa50bc8e_4_k_cu_dd20b68c4cuda3std3__45__cpo6cbeginE[1];
.global .align 1 .b8 _ZN34_INTERNAL_aa50bc8e_4_k_cu_dd20b68c4cuda3std3__45__cpo4cendE[1];
.global .align 1 .b8 _ZN34_INTERNAL_aa50bc8e_4_k_cu_dd20b68c4cuda3std3__45__cpo6rbeginE[1];
.global .align 1 .b8 _ZN34_INTERNAL_aa50bc8e_4_k_cu_dd20b68c4cuda3std3__45__cpo4rendE[1];
.global .align 1 .b8 _ZN34_INTERNAL_aa50bc8e_4_k_cu_dd20b68c4cuda3std3__45__cpo7crbeginE[1];
.global .align 1 .b8 _ZN34_INTERNAL_aa50bc8e_4_k_cu_dd20b68c4cuda3std3__45__cpo5crendE[1];
.global .align 1 .b8 _ZN34_INTERNAL_aa50bc8e_4_k_cu_dd20b68c4cuda3std3__436_GLOBAL__N__aa50bc8e_4_k_cu_dd20b68c6ignoreE[1];
.global .align 1 .b8 _ZN34_INTERNAL_aa50bc8e_4_k_cu_dd20b68c4cuda3std3__419piecewise_constructE[1];
.global .align 1 .b8 _ZN34_INTERNAL_aa50bc8e_4_k_cu_dd20b68c4cuda3std3__48in_placeE[1];
.global .align 1 .b8 _ZN34_INTERNAL_aa50bc8e_4_k_cu_dd20b68c4cuda3std3__420unreachable_sentinelE[1];
.global .align 1 .b8 _ZN34_INTERNAL_aa50bc8e_4_k_cu_dd20b68c4cuda3std3__47nulloptE[1];
.global .align 1 .b8 _ZN34_INTERNAL_aa50bc8e_4_k_cu_dd20b68c4cuda3std3__48unexpectE[1];
.global .align 1 .b8 _ZN34_INTERNAL_aa50bc8e_4_k_cu_dd20b68c4cuda3std6ranges3__45__cpo4swapE[1];
.global .align 1 .b8 _ZN34_INTERNAL_aa50bc8e_4_k_cu_dd20b68c4cuda3std6ranges3__45__cpo9iter_moveE[1];
.global .align 1 .b8 _ZN34_INTERNAL_aa50bc8e_4_k_cu_dd20b68c4cuda3std6ranges3__45__cpo5beginE[1];
.global .align 1 .b8 _ZN34_INTERNAL_aa50bc8e_4_k_cu_dd20b68c4cuda3std6ranges3__45__cpo3endE[1];
.global .align 1 .b8 _ZN34_INTERNAL_aa50bc8e_4_k_cu_dd20b68c4cuda3std6ranges3__45__cpo6cbeginE[1];
.global .align 1 .b8 _ZN34_INTERNAL_aa50bc8e_4_k_cu_dd20b68c4cuda3std6ranges3__45__cpo4cendE[1];
.global .align 1 .b8 _ZN34_INTERNAL_aa50bc8e_4_k_cu_dd20b68c4cuda3std6ranges3__45__cpo7advanceE[1];
.global .align 1 .b8 _ZN34_INTERNAL_aa50bc8e_4_k_cu_dd20b68c4cuda3std6ranges3__45__cpo9iter_swapE[1];
.global .align 1 .b8 _ZN34_INTERNAL_aa50bc8e_4_k_cu_dd20b68c4cuda3std6ranges3__45__cpo4nextE[1];
.global .align 1 .b8 _ZN34_INTERNAL_aa50bc8e_4_k_cu_dd20b68c4cuda3std6ranges3__45__cpo4prevE[1];
.global .align 1 .b8 _ZN34_INTERNAL_aa50bc8e_4_k_cu_dd20b68c4cuda3std6ranges3__45__cpo4dataE[1];
.global .align 1 .b8 _ZN34_INTERNAL_aa50bc8e_4_k_cu_dd20b68c4cuda3std6ranges3__45__cpo5cdataE[1];
.global .align 1 .b8 _ZN34_INTERNAL_aa50bc8e_4_k_cu_dd20b68c4cuda3std6ranges3__45__cpo4sizeE[1];
.global .align 1 .b8 _ZN34_INTERNAL_aa50bc8e_4_k_cu_dd20b68c4cuda3std6ranges3__45__cpo5ssizeE[1];
.global .align 1 .b8 _ZN34_INTERNAL_aa50bc8e_4_k_cu_dd20b68c4cuda3std6ranges3__45__cpo8distanceE[1];
.global .align 1 .b8 _ZN34_INTERNAL_aa50bc8e_4_k_cu_dd20b68c6thrust24THRUST_300001_SM_1000_NS8cuda_cub3parE[1];
.global .align 1 .b8 _ZN34_INTERNAL_aa50bc8e_4_k_cu_dd20b68c6thrust24THRUST_300001_SM_1000_NS8cuda_cub10par_nosyncE[1];
.global .align 1 .b8 _ZN34_INTERNAL_aa50bc8e_4_k_cu_dd20b68c6thrust24THRUST_300001_SM_1000_NS6system6detail10sequential3seqE[1];
.global .align 1 .b8 _ZN34_INTERNAL_aa50bc8e_4_k_cu_dd20b68c6thrust24THRUST_300001_SM_1000_NS12placeholders2_1E[1];
.global .align 1 .b8 _ZN34_INTERNAL_aa50bc8e_4_k_cu_dd20b68c6thrust24THRUST_300001_SM_1000_NS12placeholders2_2E[1];
.global .align 1 .b8 _ZN34_INTERNAL_aa50bc8e_4_k_cu_dd20b68c6thrust24THRUST_300001_SM_1000_NS12placeholders2_3E[1];
.global .align 1 .b8 _ZN34_INTERNAL_aa50bc8e_4_k_cu_dd20b68c6thrust24THRUST_300001_SM_1000_NS12placeholders2_4E[1];
.global .align 1 .b8 _ZN34_INTERNAL_aa50bc8e_4_k_cu_dd20b68c6thrust24THRUST_300001_SM_1000_NS12placeholders2_5E[1];
.global .align 1 .b8 _ZN34_INTERNAL_aa50bc8e_4_k_cu_dd20b68c6thrust24THRUST_300001_SM_1000_NS12placeholders2_6E[1];
.global .align 1 .b8 _ZN34_INTERNAL_aa50bc8e_4_k_cu_dd20b68c6thrust24THRUST_300001_SM_1000_NS12placeholders2_7E[1];
.global .align 1 .b8 _ZN34_INTERNAL_aa50bc8e_4_k_cu_dd20b68c6thrust24THRUST_300001_SM_1000_NS12placeholders2_8E[1];
.global .align 1 .b8 _ZN34_INTERNAL_aa50bc8e_4_k_cu_dd20b68c6thrust24THRUST_300001_SM_1000_NS12placeholders2_9E[1];
.global .align 1 .b8 _ZN34_INTERNAL_aa50bc8e_4_k_cu_dd20b68c6thrust24THRUST_300001_SM_1000_NS12placeholders3_10E[1];
.global .align 1 .b8 _ZN34_INTERNAL_aa50bc8e_4_k_cu_dd20b68c6thrust24THRUST_300001_SM_1000_NS3seqE[1];
.extern .shared .align 16 .b8 wsp[];

.visible .entry _Z16init_rand_statesP17curandStateXORWOW(
	.param .u64 .ptr .align 1 _Z16init_rand_statesP17curandStateXORWOW_param_0
)
{
	.reg .pred 	%p<24>;
	.reg .b32 	%r<403>;
	.reg .b64 	%rd<18>;

	ld.param.u64 	%rd8, [_Z16init_rand_statesP17curandStateXORWOW_param_0];
	cvta.to.global.u64 	%rd9, %rd8;
	mov.u32 	%r182, %ctaid.x;
	cvt.u64.u32 	%rd17, %r182;
	mul.wide.u32 	%rd10, %r182, 48;
	add.s64 	%rd2, %rd9, %rd10;
	mov.b32 	%r183, 1478573778;
	mov.b32 	%r184, 716983765;
	st.global.v2.u32 	[%rd2], {%r184, %r183};
	mov.b32 	%r185, -123459836;
	mov.b32 	%r186, 1163863128;
	st.global.v2.u32 	[%rd2+8], {%r186, %r185};
	mov.b32 	%r187, 1360900310;
	mov.b32 	%r188, -589760388;
	st.global.v2.u32 	[%rd2+16], {%r188, %r187};
	setp.eq.s32 	%p1, %r182, 0;
	@%p1 bra 	$L__BB0_42;
	mov.b32 	%r309, 0;
	mov.u64 	%rd12, precalc_xorwow_matrix;
$L__BB0_2:
	and.b64  	%rd4, %rd17, 3;
	setp.eq.s64 	%p2, %rd4, 0;
	@%p2 bra 	$L__BB0_41;
	mul.wide.u32 	%rd11, %r309, 3200;
	add.s64 	%rd5, %rd12, %rd11;
	cvt.u32.u64 	%r2, %rd4;
	mov.b32 	%r310, 0;
$L__BB0_4:
	mov.b32 	%r323, 0;
	mov.u32 	%r324, %r323;
	mov.u32 	%r325, %r323;
	mov.u32 	%r326, %r323;
	mov.u32 	%r327, %r323;
	mov.u32 	%r316, %r323;
$L__BB0_5:
	mul.wide.u32 	%rd13, %r316, 4;
	add.s64 	%rd14, %rd2, %rd13;
	ld.global.u32 	%r10, [%rd14+4];
	shl.b32 	%r11, %r316, 5;
	mov.b32 	%r322, 0;
$L__BB0_6:
	.pragma "nounroll";
	shr.u32 	%r193, %r10, %r322;
	and.b32  	%r194, %r193, 1;
	setp.eq.b32 	%p3, %r194, 1;
	not.pred 	%p4, %p3;
	add.s32 	%r195, %r11, %r322;
	mul.lo.s32 	%r196, %r195, 5;
	mul.wide.u32 	%rd15, %r196, 4;
	add.s64 	%rd6, %rd5, %rd15;
	@%p4 bra 	$L__BB0_8;
	ld.global.u32 	%r197, [%rd6];
	xor.b32  	%r327, %r327, %r197;
	ld.global.u32 	%r198, [%rd6+4];
	xor.b32  	%r326, %r326, %r198;
	ld.global.u32 	%r199, [%rd6+8];
	xor.b32  	%r325, %r325, %r199;
	ld.global.u32 	%r200, [%rd6+12];
	xor.b32  	%r324, %r324, %r200;
	ld.global.u32 	%r201, [%rd6+16];
	xor.b32  	%r323, %r323, %r201;
$L__BB0_8:
	and.b32  	%r203, %r193, 2;
	setp.eq.s32 	%p5, %r203, 0;
	@%p5 bra 	$L__BB0_10;
	ld.global.u32 	%r204, [%rd6+20];
	xor.b32  	%r327, %r327, %r204;
	ld.global.u32 	%r205, [%rd6+24];
	xor.b32  	%r326, %r326, %r205;
	ld.global.u32 	%r206, [%rd6+28];
	xor.b32  	%r325, %r325, %r206;
	ld.global.u32 	%r207, [%rd6+32];
	xor.b32  	%r324, %r324, %r207;
	ld.global.u32 	%r208, [%rd6+36];
	xor.b32  	%r323, %r323, %r208;
$L__BB0_10:
	and.b32  	%r210, %r193, 4;
	setp.eq.s32 	%p6, %r210, 0;
	@%p6 bra 	$L__BB0_12;
	ld.global.u32 	%r211, [%rd6+40];
	xor.b32  	%r327, %r327, %r211;
	ld.global.u32 	%r212, [%rd6+44];
	xor.b32  	%r326, %r326, %r212;
	ld.global.u32 	%r213, [%rd6+48];
	xor.b32  	%r325, %r325, %r213;
	ld.global.u32 	%r214, [%rd6+52];
	xor.b32  	%r324, %r324, %r214;
	ld.global.u32 	%r215, [%rd6+56];
	xor.b32  	%r323, %r323, %r215;
$L__BB0_12:
	and.b32  	%r217, %r193, 8;
	setp.eq.s32 	%p7, %r217, 0;
	@%p7 bra 	$L__BB0_14;
	ld.global.u32 	%r218, [%rd6+60];
	xor.b32  	%r327, %r327, %r218;
	ld.global.u32 	%r219, [%rd6+64];
	xor.b32  	%r326, %r326, %r219;
	ld.global.u32 	%r220, [%rd6+68];
	xor.b32  	%r325, %r325, %r220;
	ld.global.u32 	%r221, [%rd6+72];
	xor.b32  	%r324, %r324, %r221;
	ld.global.u32 	%r222, [%rd6+76];
	xor.b32  	%r323, %r323, %r222;
$L__BB0_14:
	and.b32  	%r224, %r193, 16;
	setp.eq.s32 	%p8, %r224, 0;
	@%p8 bra 	$L__BB0_16;
	ld.global.u32 	%r225, [%rd6+80];
	xor.b32  	%r327, %r327, %r225;
	ld.global.u32 	%r226, [%rd6+84];
	xor.b32  	%r326, %r326, %r226;
	ld.global.u32 	%r227, [%rd6+88];
	xor.b32  	%r325, %r325, %r227;
	ld.global.u32 	%r228, [%rd6+92];
	xor.b32  	%r324, %r324, %r228;
	ld.global.u32 	%r229, [%rd6+96];
	xor.b32  	%r323, %r323, %r229;
$L__BB0_16:
	and.b32  	%r231, %r193, 32;
	setp.eq.s32 	%p9, %r231, 0;
	@%p9 bra 	$L__BB0_18;
	ld.global.u32 	%r232, [%rd6+100];
	xor.b32  	%r327, %r327, %r232;
	ld.global.u32 	%r233, [%rd6+104];
	xor.b32  	%r326, %r326, %r233;
	ld.global.u32 	%r234, [%rd6+108];
	xor.b32  	%r325, %r325, %r234;
	ld.global.u32 	%r235, [%rd6+112];
	xor.b32  	%r324, %r324, %r235;
	ld.global.u32 	%r236, [%rd6+116];
	xor.b32  	%r323, %r323, %r236;
$L__BB0_18:
	and.b32  	%r238, %r193, 64;
	setp.eq.s32 	%p10, %r238, 0;
	@%p10 bra 	$L__BB0_20;
	ld.global.u32 	%r239, [%rd6+120];
	xor.b32  	%r327, %r327, %r239;
	ld.global.u32 	%r240, [%rd6+124];
	xor.b32  	%r326, %r326, %r240;
	ld.global.u32 	%r241, [%rd6+128];
	xor.b32  	%r325, %r325, %r241;
	ld.global.u32 	%r242, [%rd6+132];
	xor.b32  	%r324, %r324, %r242;
	ld.global.u32 	%r243, [%rd6+136];
	xor.b32  	%r323, %r323, %r243;
$L__BB0_20:
	and.b32  	%r245, %r193, 128;
	setp.eq.s32 	%p11, %r245, 0;
	@%p11 bra 	$L__BB0_22;
	ld.global.u32 	%r246, [%rd6+140];
	xor.b32  	%r327, %r327, %r246;
	ld.global.u32 	%r247, [%rd6+144];
	xor.b32  	%r326, %r326, %r247;
	ld.global.u32 	%r248, [%rd6+148];
	xor.b32  	%r325, %r325, %r248;
	ld.global.u32 	%r249, [%rd6+152];
	xor.b32  	%r324, %r324, %r249;
	ld.global.u32 	%r250, [%rd6+156];
	xor.b32  	%r323, %r323, %r250;
$L__BB0_22:
	and.b32  	%r252, %r193, 256;
	setp.eq.s32 	%p12, %r252, 0;
	@%p12 bra 	$L__BB0_24;
	ld.global.u32 	%r253, [%rd6+160];
	xor.b32  	%r327, %r327, %r253;
	ld.global.u32 	%r254, [%rd6+164];
	xor.b32  	%r326, %r326, %r254;
	ld.global.u32 	%r255, [%rd6+168];
	xor.b32  	%r325, %r325, %r255;
	ld.global.u32 	%r256, [%rd6+172];
	xor.b32  	%r324, %r324, %r256;
	ld.global.u32 	%r257, [%rd6+176];
	xor.b32  	%r323, %r323, %r257;
$L__BB0_24:
	and.b32  	%r259, %r193, 512;
	setp.eq.s32 	%p13, %r259, 0;
	@%p13 bra 	$L__BB0_26;
	ld.global.u32 	%r260, [%rd6+180];
	xor.b32  	%r327, %r327, %r260;
	ld.global.u32 	%r261, [%rd6+184];
	xor.b32  	%r326, %r326, %r261;
	ld.global.u32 	%r262, [%rd6+188];
	xor.b32  	%r325, %r325, %r262;
	ld.global.u32 	%r263, [%rd6+192];
	xor.b32  	%r324, %r324, %r263;
	ld.global.u32 	%r264, [%rd6+196];
	xor.b32  	%r323, %r323, %r264;
$L__BB0_26:
	and.b32  	%r266, %r193, 1024;
	setp.eq.s32 	%p14, %r266, 0;
	@%p14 bra 	$L__BB0_28;
	ld.global.u32 	%r267, [%rd6+200];
	xor.b32  	%r327, %r327, %r267;
	ld.global.u32 	%r268, [%rd6+204];
	xor.b32  	%r326, %r326, %r268;
	ld.global.u32 	%r269, [%rd6+208];
	xor.b32  	%r325, %r325, %r269;
	ld.global.u32 	%r270, [%rd6+212];
	xor.b32  	%r324, %r324, %r270;
	ld.global.u32 	%r271, [%rd6+216];
	xor.b32  	%r323, %r323, %r271;
$L__BB0_28:
	and.b32  	%r273, %r193, 2048;
	setp.eq.s32 	%p15, %r273, 0;
	@%p15 bra 	$L__BB0_30;
	ld.global.u32 	%r274, [%rd6+220];
	xor.b32  	%r327, %r327, %r274;
	ld.global.u32 	%r275, [%rd6+224];
	xor.b32  	%r326, %r326, %r275;
	ld.global.u32 	%r276, [%rd6+228];
	xor.b32  	%r325, %r325, %r276;
	ld.global.u32 	%r277, [%rd6+232];
	xor.b32  	%r324, %r324, %r277;
	ld.global.u32 	%r278, [%rd6+236];
	xor.b32  	%r323, %r323, %r278;
$L__BB0_30:
	and.b32  	%r280, %r193, 4096;
	setp.eq.s32 	%p16, %r280, 0;
	@%p16 bra 	$L__BB0_32;
	ld.global.u32 	%r281, [%rd6+240];
	xor.b32  	%r327, %r327, %r281;
	ld.global.u32 	%r282, [%rd6+244];
	xor.b32  	%r326, %r326, %r282;
	ld.global.u32 	%r283, [%rd6+248];
	xor.b32  	%r325, %r325, %r283;
	ld.global.u32 	%r284, [%rd6+252];
	xor.b32  	%r324, %r324, %r284;
	ld.global.u32 	%r285, [%rd6+256];
	xor.b32  	%r323, %r323, %r285;
$L__BB0_32:
	and.b32  	%r287, %r193, 8192;
	setp.eq.s32 	%p17, %r287, 0;
	@%p17 bra 	$L__BB0_34;
	ld.global.u32 	%r288, [%rd6+260];
	xor.b32  	%r327, %r327, %r288;
	ld.global.u32 	%r289, [%rd6+264];
	xor.b32  	%r326, %r326, %r289;
	ld.global.u32 	%r290, [%rd6+268];
	xor.b32  	%r325, %r325, %r290;
	ld.global.u32 	%r291, [%rd6+272];
	xor.b32  	%r324, %r324, %r291;
	ld.global.u32 	%r292, [%rd6+276];
	xor.b32  	%r323, %r323, %r292;
$L__BB0_34:
	and.b32  	%r294, %r193, 16384;
	setp.eq.s32 	%p18, %r294, 0;
	@%p18 bra 	$L__BB0_36;
	ld.global.u32 	%r295, [%rd6+280];
	xor.b32  	%r327, %r327, %r295;
	ld.global.u32 	%r296, [%rd6+284];
	xor.b32  	%r326, %r326, %r296;
	ld.global.u32 	%r297, [%rd6+288];
	xor.b32  	%r325, %r325, %r297;
	ld.global.u32 	%r298, [%rd6+292];
	xor.b32  	%r324, %r324, %r298;
	ld.global.u32 	%r299, [%rd6+296];
	xor.b32  	%r323, %r323, %r299;
$L__BB0_36:
	and.b32  	%r301, %r193, 32768;
	setp.eq.s32 	%p19, %r301, 0;
	@%p19 bra 	$L__BB0_38;
	ld.global.u32 	%r302, [%rd6+300];
	xor.b32  	%r327, %r327, %r302;
	ld.global.u32 	%r303, [%rd6+304];
	xor.b32  	%r326, %r326, %r303;
	ld.global.u32 	%r304, [%rd6+308];
	xor.b32  	%r325, %r325, %r304;
	ld.global.u32 	%r305, [%rd6+312];
	xor.b32  	%r324, %r324, %r305;
	ld.global.u32 	%r306, [%rd6+316];
	xor.b32  	%r323, %r323, %r306;
$L__BB0_38:
	add.s32 	%r322, %r322, 16;
	setp.ne.s32 	%p20, %r322, 32;
	@%p20 bra 	$L__BB0_6;
	mad.lo.s32 	%r307, %r316, -31, %r11;
	add.s32 	%r316, %r307, 1;
	setp.ne.s32 	%p21, %r316, 5;
	@%p21 bra 	$L__BB0_5;
	st.global.u32 	[%rd2+4], %r327;
	st.global.u32 	[%rd2+8], %r326;
	st.global.u32 	[%rd2+12], %r325;
	st.global.u32 	[%rd2+16], %r324;
	st.global.u32 	[%rd2+20], %r323;
	add.s32 	%r310, %r310, 1;
	setp.lt.u32 	%p22, %r310, %r2;
	@%p22 bra 	$L__BB0_4;
$L__BB0_41:
	shr.u64 	%rd7, %rd17, 2;
	add.s32 	%r309, %r309, 1;
	setp.gt.u64 	%p23, %rd17, 3;
	mov.u64 	%rd17, %rd7;
	@%p23 bra 	$L__BB0_2;
$L__BB0_42:
	mov.b32 	%r308, 0;
	st.global.v2.u32 	[%rd2+24], {%r308, %r308};
	st.global.u32 	[%rd2+32], %r308;
	mov.b64 	%rd16, 0;
	st.global.u64 	[%rd2+40], %rd16;
	ret;

}
	// .globl	_Z29initialize_ribosome_locationsiPi
.visible .entry _Z29initialize_ribosome_locationsiPi(
	.param .u32 _Z29initialize_ribosome_locationsiPi_param_0,
	.param .u64 .ptr .align 1 _Z29initialize_ribosome_locationsiPi_param_1
)
{
	.reg .pred 	%p<11>;
	.reg .b32 	%r<52>;
	.reg .b64 	%rd<35>;

	ld.param.u32 	%r21, [_Z29initialize_ribosome_locationsiPi_param_0];
	ld.param.u64 	%rd2, [_Z29initialize_ribosome_locationsiPi_param_1];
	cvta.to.global.u64 	%rd1, %rd2;
	mov.u32 	%r1, %tid.x;
	mov.u32 	%r22, %ctaid.x;
	mov.u32 	%r2, %ntid.x;
	div.u32 	%r3, %r21, %r2;
	mul.lo.s32 	%r4, %r21, %r22;
	mad.lo.s32 	%r5, %r3, %r1, %r4;
	setp.gt.u32 	%p1, %r2, %r21;
	@%p1 bra 	$L__BB1_12;
	max.u32 	%r6, %r3, 1;
	and.b32  	%r7, %r6, 7;
	setp.lt.u32 	%p2, %r3, 8;
	mov.b32 	%r50, 0;
	@%p2 bra 	$L__BB1_4;
	and.b32  	%r50, %r6, -8;
	neg.s32 	%r48, %r50;
	add.s32 	%r47, %r5, 3;
$L__BB1_3:
	.pragma "nounroll";
	add.s32 	%r24, %r47, -3;
	mul.wide.u32 	%rd3, %r24, 4;
	add.s64 	%rd4, %rd1, %rd3;
	mov.b32 	%r25, 0;
	st.global.u32 	[%rd4], %r25;
	add.s32 	%r26, %r47, -2;
	mul.wide.u32 	%rd5, %r26, 4;
	add.s64 	%rd6, %rd1, %rd5;
	st.global.u32 	[%rd6], %r25;
	add.s32 	%r27, %r47, -1;
	mul.wide.u32 	%rd7, %r27, 4;
	add.s64 	%rd8, %rd1, %rd7;
	st.global.u32 	[%rd8], %r25;
	add.s32 	%r28, %r47, 4;
	mul.wide.u32 	%rd9, %r47, 4;
	add.s64 	%rd10, %rd1, %rd9;
	st.global.u32 	[%rd10], %r25;
	add.s32 	%r29, %r47, 1;
	mul.wide.u32 	%rd11, %r29, 4;
	add.s64 	%rd12, %rd1, %rd11;
	st.global.u32 	[%rd12], %r25;
	add.s32 	%r30, %r47, 2;
	mul.wide.u32 	%rd13, %r30, 4;
	add.s64 	%rd14, %rd1, %rd13;
	st.global.u32 	[%rd14], %r25;
	add.s32 	%r31, %r47, 3;
	mul.wide.u32 	%rd15, %r31, 4;
	add.s64 	%rd16, %rd1, %rd15;
	st.global.u32 	[%rd16], %r25;
	mul.wide.u32 	%rd17, %r28, 4;
	add.s64 	%rd18, %rd1, %rd17;
	st.global.u32 	[%rd18], %r25;
	add.s32 	%r48, %r48, 8;
	add.s32 	%r47, %r47, 8;
	setp.ne.s32 	%p3, %r48, 0;
	@%p3 bra 	$L__BB1_3;
$L__BB1_4:
	setp.eq.s32 	%p4, %r7, 0;
	@%p4 bra 	$L__BB1_12;
	and.b32  	%r16, %r6, 3;
	setp.lt.u32 	%p5, %r7, 4;
	@%p5 bra 	$L__BB1_7;
	add.s32 	%r32, %r5, %r50;
	mul.wide.u32 	%rd19, %r32, 4;
	add.s64 	%rd20, %rd1, %rd19;
	mov.b32 	%r33, 0;
	st.global.u32 	[%rd20], %r33;
	add.s32 	%r34, %r32, 1;
	mul.wide.u32 	%rd21, %r34, 4;
	add.s64 	%rd22, %rd1, %rd21;
	st.global.u32 	[%rd22], %r33;
	add.s32 	%r35, %r32, 2;
	mul.wide.u32 	%rd23, %r35, 4;
	add.s64 	%rd24, %rd1, %rd23;
	st.global.u32 	[%rd24], %r33;
	add.s32 	%r36, %r32, 3;
	mul.wide.u32 	%rd25, %r36, 4;
	add.s64 	%rd26, %rd1, %rd25;
	st.global.u32 	[%rd26], %r33;
	add.s32 	%r50, %r50, 4;
$L__BB1_7:
	setp.eq.s32 	%p6, %r16, 0;
	@%p6 bra 	$L__BB1_12;
	setp.eq.s32 	%p7, %r16, 1;
	@%p7 bra 	$L__BB1_10;
	add.s32 	%r37, %r5, %r50;
	mul.wide.u32 	%rd27, %r37, 4;
	add.s64 	%rd28, %rd1, %rd27;
	mov.b32 	%r38, 0;
	st.global.u32 	[%rd28], %r38;
	add.s32 	%r39, %r37, 1;
	mul.wide.u32 	%rd29, %r39, 4;
	add.s64 	%rd30, %rd1, %rd29;
	st.global.u32 	[%rd30], %r38;
	add.s32 	%r50, %r50, 2;
$L__BB1_10:
	and.b32  	%r40, %r6, 1;
	setp.eq.b32 	%p8, %r40, 1;
	not.pred 	%p9, %p8;
	@%p9 bra 	$L__BB1_12;
	add.s32 	%r41, %r5, %r50;
	mul.wide.u32 	%rd31, %r41, 4;
	add.s64 	%rd32, %rd1, %rd31;
	mov.b32 	%r42, 0;
	st.global.u32 	[%rd32], %r42;
$L__BB1_12:
	rem.u32 	%r43, %r21, %r2;
	setp.ge.u32 	%p10, %r1, %r43;
	@%p10 bra 	$L__BB1_14;
	add.s32 	%r44, %r4, %r1;
	mad.lo.s32 	%r45, %r3, %r2, %r44;
	mul.wide.u32 	%rd33, %r45, 4;
	add.s64 	%rd34, %rd1, %rd33;
	mov.b32 	%r46, 0;
	st.global.u32 	[%rd34], %r46;
$L__BB1_14:
	ret;

}
	// .globl	_Z12update_statediiiPiP17curandStateXORWOW
.visible .entry _Z12update_statediiiPiP17curandStateXORWOW(
	.param .f64 _Z12update_statediiiPiP17curandStateXORWOW_param_0,
	.param .u32 _Z12update_statediiiPiP17curandStateXORWOW_param_1,
	.param .u32 _Z12update_statediiiPiP17curandStateXORWOW_param_2,
	.param .u32 _Z12update_statediiiPiP17curandStateXORWOW_param_3,
	.param .u64 .ptr .align 1 _Z12update_statediiiPiP17curandStateXORWOW_param_4,
	.param .u64 .ptr .align 1 _Z12update_statediiiPiP17curandStateXORWOW_param_5
)
{
	.reg .pred 	%p<47>;
	.reg .b32 	%r<310>;
	.reg .b64 	%rd<38>;
	.reg .b64 	%fd<113>;

	ld.param.f64 	%fd24, [_Z12update_statediiiPiP17curandStateXORWOW_param_0];
	ld.param.u32 	%r74, [_Z12update_statediiiPiP17curandStateXORWOW_param_1];
	ld.param.u32 	%r76, [_Z12update_statediiiPiP17curandStateXORWOW_param_3];
	ld.param.u64 	%rd4, [_Z12update_statediiiPiP17curandStateXORWOW_param_4];
	ld.param.u64 	%rd3, [_Z12update_statediiiPiP17curandStateXORWOW_param_5];
	cvta.to.global.u64 	%rd1, %rd4;
	mov.u32 	%r1, %tid.x;
	mov.u32 	%r2, %ctaid.x;
	setp.ne.s32 	%p1, %r1, 0;
	@%p1 bra 	$L__BB2_2;
	mov.b64 	%rd5, 0;
	st.shared.u64 	[wsp+16], %rd5;
$L__BB2_2:
	shl.b32 	%r77, %r76, 3;
	mov.u32 	%r78, wsp;
	add.s32 	%r79, %r78, %r77;
	add.s32 	%r3, %r79, 32;
	mov.u32 	%r4, %ntid.x;
	div.u32 	%r5, %r76, %r4;
	mul.lo.s32 	%r6, %r76, %r2;
	mul.lo.s32 	%r7, %r5, %r1;
	add.s32 	%r8, %r7, %r6;
	setp.gt.u32 	%p2, %r4, %r76;
	@%p2 bra 	$L__BB2_9;
	max.u32 	%r9, %r5, 1;
	and.b32  	%r10, %r9, 3;
	setp.lt.u32 	%p3, %r5, 4;
	mov.b32 	%r290, 0;
	@%p3 bra 	$L__BB2_6;
	and.b32  	%r290, %r9, -4;
	mov.b32 	%r288, 0;
$L__BB2_5:
	add.s32 	%r82, %r288, %r8;
	mul.wide.u32 	%rd6, %r82, 4;
	add.s64 	%rd7, %rd1, %rd6;
	ld.global.u32 	%r83, [%rd7];
	shl.b32 	%r84, %r288, 2;
	add.s32 	%r85, %r3, %r84;
	add.s32 	%r86, %r82, 1;
	mul.wide.u32 	%rd8, %r86, 4;
	add.s64 	%rd9, %rd1, %rd8;
	ld.global.u32 	%r87, [%rd9];
	st.shared.v2.u32 	[%r85], {%r83, %r87};
	add.s32 	%r88, %r82, 2;
	mul.wide.u32 	%rd10, %r88, 4;
	add.s64 	%rd11, %rd1, %rd10;
	ld.global.u32 	%r89, [%rd11];
	add.s32 	%r90, %r82, 3;
	mul.wide.u32 	%rd12, %r90, 4;
	add.s64 	%rd13, %rd1, %rd12;
	ld.global.u32 	%r91, [%rd13];
	st.shared.v2.u32 	[%r85+8], {%r89, %r91};
	add.s32 	%r288, %r288, 4;
	setp.ne.s32 	%p4, %r288, %r290;
	@%p4 bra 	$L__BB2_5;
$L__BB2_6:
	setp.eq.s32 	%p5, %r10, 0;
	@%p5 bra 	$L__BB2_9;
	mov.b32 	%r291, 0;
$L__BB2_8:
	.pragma "nounroll";
	add.s32 	%r93, %r290, %r8;
	mul.wide.u32 	%rd14, %r93, 4;
	add.s64 	%rd15, %rd1, %rd14;
	ld.global.u32 	%r94, [%rd15];
	shl.b32 	%r95, %r290, 2;
	add.s32 	%r96, %r3, %r95;
	st.shared.u32 	[%r96], %r94;
	add.s32 	%r290, %r290, 1;
	add.s32 	%r291, %r291, 1;
	setp.ne.s32 	%p6, %r291, %r10;
	@%p6 bra 	$L__BB2_8;
$L__BB2_9:
	rem.u32 	%r19, %r76, %r4;
	setp.ge.u32 	%p7, %r1, %r19;
	@%p7 bra 	$L__BB2_11;
	mul.lo.s32 	%r97, %r5, %r4;
	add.s32 	%r98, %r6, %r1;
	add.s32 	%r99, %r98, %r97;
	mul.wide.u32 	%rd16, %r99, 4;
	add.s64 	%rd17, %rd1, %rd16;
	ld.global.u32 	%r100, [%rd17];
	add.s32 	%r101, %r97, %r1;
	shl.b32 	%r102, %r101, 2;
	add.s32 	%r103, %r3, %r102;
	st.shared.u32 	[%r103], %r100;
$L__BB2_11:
	ld.shared.f64 	%fd25, [wsp+16];
	setp.geu.f64 	%p8, %fd25, %fd24;
	@%p8 bra 	$L__BB2_25;
	cvta.to.global.u64 	%rd18, %rd3;
	mul.wide.u32 	%rd19, %r2, 48;
	add.s64 	%rd2, %rd18, %rd19;
	mov.b32 	%r104, 1127219200;
	mov.b32 	%r105, -2147483648;
	mov.b64 	%fd1, {%r105, %r104};
	add.s32 	%r106, %r76, -1;
	add.s32 	%r107, %r76, 7;
	and.b32  	%r108, %r107, 7;
	add.s32 	%r20, %r108, -1;
	add.s32 	%r109, %r76, 3;
	and.b32  	%r21, %r109, 3;
	max.u32 	%r110, %r5, 1;
	and.b32  	%r22, %r110, 3;
	and.b32  	%r23, %r110, -4;
	and.b32  	%r24, %r106, 7;
	and.b32  	%r25, %r106, -8;
	and.b32  	%r26, %r107, 3;
	and.b32  	%r27, %r109, 1;
$L__BB2_13:
	setp.gt.u32 	%p9, %r4, %r76;
	@%p9 bra 	$L__BB2_21;
	setp.lt.u32 	%p10, %r5, 4;
	mov.b32 	%r293, 0;
	@%p10 bra 	$L__BB2_17;
	mov.b32 	%r292, 0;
$L__BB2_16:
	add.s32 	%r113, %r292, -1;
	rem.s32 	%r114, %r113, %r76;
	shl.b32 	%r115, %r114, 2;
	add.s32 	%r116, %r3, %r115;
	ld.shared.u32 	%r117, [%r116];
	shl.b32 	%r118, %r292, 2;
	add.s32 	%r119, %r3, %r118;
	ld.shared.u32 	%r120, [%r119];
	sub.s32 	%r121, %r117, %r120;
	setp.gt.s32 	%p11, %r121, %r74;
	selp.f64 	%fd26, 0d3FF0000000000000, 0d0000000000000000, %p11;
	shl.b32 	%r122, %r292, 3;
	mov.u32 	%r123, wsp;
	add.s32 	%r124, %r123, %r122;
	st.shared.f64 	[%r124+32], %fd26;
	add.s32 	%r125, %r292, 1;
	rem.s32 	%r126, %r292, %r76;
	shl.b32 	%r127, %r126, 2;
	add.s32 	%r128, %r3, %r127;
	ld.shared.u32 	%r129, [%r128];
	ld.shared.u32 	%r130, [%r119+4];
	sub.s32 	%r131, %r129, %r130;
	setp.gt.s32 	%p12, %r131, %r74;
	selp.f64 	%fd27, 0d3FF0000000000000, 0d0000000000000000, %p12;
	st.shared.f64 	[%r124+40], %fd27;
	add.s32 	%r132, %r292, 2;
	rem.s32 	%r133, %r125, %r76;
	shl.b32 	%r134, %r133, 2;
	add.s32 	%r135, %r3, %r134;
	ld.shared.u32 	%r136, [%r135];
	ld.shared.u32 	%r137, [%r119+8];
	sub.s32 	%r138, %r136, %r137;
	setp.gt.s32 	%p13, %r138, %r74;
	selp.f64 	%fd28, 0d3FF0000000000000, 0d0000000000000000, %p13;
	st.shared.f64 	[%r124+48], %fd28;
	rem.s32 	%r139, %r132, %r76;
	shl.b32 	%r140, %r139, 2;
	add.s32 	%r141, %r3, %r140;
	ld.shared.u32 	%r142, [%r141];
	ld.shared.u32 	%r143, [%r119+12];
	sub.s32 	%r144, %r142, %r143;
	setp.gt.s32 	%p14, %r144, %r74;
	selp.f64 	%fd29, 0d3FF0000000000000, 0d0000000000000000, %p14;
	st.shared.f64 	[%r124+56], %fd29;
	add.s32 	%r292, %r292, 4;
	setp.ne.s32 	%p15, %r292, %r23;
	mov.u32 	%r293, %r23;
	@%p15 bra 	$L__BB2_16;
$L__BB2_17:
	setp.eq.s32 	%p16, %r22, 0;
	@%p16 bra 	$L__BB2_21;
	setp.eq.s32 	%p17, %r22, 1;
	add.s32 	%r145, %r293, -1;
	rem.s32 	%r146, %r145, %r76;
	shl.b32 	%r147, %r146, 2;
	add.s32 	%r148, %r3, %r147;
	ld.shared.u32 	%r149, [%r148];
	shl.b32 	%r150, %r293, 2;
	add.s32 	%r37, %r3, %r150;
	ld.shared.u32 	%r151, [%r37];
	sub.s32 	%r152, %r149, %r151;
	setp.gt.s32 	%p18, %r152, %r74;
	selp.f64 	%fd30, 0d3FF0000000000000, 0d0000000000000000, %p18;
	shl.b32 	%r153, %r293, 3;
	mov.u32 	%r154, wsp;
	add.s32 	%r155, %r154, %r153;
	add.s32 	%r38, %r155, 32;
	st.shared.f64 	[%r155+32], %fd30;
	@%p17 bra 	$L__BB2_21;
	setp.eq.s32 	%p19, %r22, 2;
	rem.s32 	%r156, %r293, %r76;
	shl.b32 	%r157, %r156, 2;
	add.s32 	%r158, %r3, %r157;
	ld.shared.u32 	%r159, [%r158];
	ld.shared.u32 	%r160, [%r37+4];
	sub.s32 	%r161, %r159, %r160;
	setp.gt.s32 	%p20, %r161, %r74;
	selp.f64 	%fd31, 0d3FF0000000000000, 0d0000000000000000, %p20;
	st.shared.f64 	[%r38+8], %fd31;
	@%p19 bra 	$L__BB2_21;
	add.s32 	%r162, %r293, 1;
	rem.s32 	%r163, %r162, %r76;
	shl.b32 	%r164, %r163, 2;
	add.s32 	%r165, %r3, %r164;
	ld.shared.u32 	%r166, [%r165];
	ld.shared.u32 	%r167, [%r37+8];
	sub.s32 	%r168, %r166, %r167;
	setp.gt.s32 	%p21, %r168, %r74;
	selp.f64 	%fd32, 0d3FF0000000000000, 0d0000000000000000, %p21;
	st.shared.f64 	[%r38+16], %fd32;
$L__BB2_21:
	setp.ge.u32 	%p22, %r1, %r19;
	@%p22 bra 	$L__BB2_23;
	mad.lo.s32 	%r169, %r5, %r4, %r1;
	add.s32 	%r170, %r169, -1;
	rem.s32 	%r171, %r170, %r76;
	shl.b32 	%r172, %r171, 2;
	add.s32 	%r173, %r3, %r172;
	ld.shared.u32 	%r174, [%r173];
	shl.b32 	%r175, %r169, 2;
	add.s32 	%r176, %r3, %r175;
	ld.shared.u32 	%r177, [%r176];
	sub.s32 	%r178, %r174, %r177;
	setp.gt.s32 	%p23, %r178, %r74;
	selp.f64 	%fd33, 0d3FF0000000000000, 0d0000000000000000, %p23;
	shl.b32 	%r179, %r169, 3;
	mov.u32 	%r180, wsp;
	add.s32 	%r181, %r180, %r179;
	st.shared.f64 	[%r181+32], %fd33;
$L__BB2_23:
	setp.eq.s32 	%p24, %r1, 0;
	@%p24 bra 	$L__BB2_35;
	ld.shared.f64 	%fd112, [wsp+16];
	bra.uni 	$L__BB2_60;
$L__BB2_25:
	setp.gt.u32 	%p41, %r4, %r76;
	@%p41 bra 	$L__BB2_32;
	max.u32 	%r28, %r5, 1;
	and.b32  	%r29, %r28, 3;
	setp.lt.u32 	%p42, %r5, 4;
	mov.b32 	%r306, 0;
	@%p42 bra 	$L__BB2_29;
	and.b32  	%r306, %r28, -4;
	neg.s32 	%r305, %r306;
	add.s32 	%r264, %r7, %r6;
	add.s32 	%r304, %r264, 3;
	shl.b32 	%r265, %r76, 3;
	mov.u32 	%r266, wsp;
	add.s32 	%r267, %r265, %r266;
	add.s32 	%r303, %r267, 40;
$L__BB2_28:
	ld.shared.v2.u32 	{%r268, %r269}, [%r303+-8];
	add.s32 	%r270, %r304, -2;
	add.s32 	%r271, %r304, -3;
	mul.wide.u32 	%rd26, %r271, 4;
	add.s64 	%rd27, %rd1, %rd26;
	st.global.u32 	[%rd27], %r268;
	mul.wide.u32 	%rd28, %r270, 4;
	add.s64 	%rd29, %rd1, %rd28;
	st.global.u32 	[%rd29], %r269;
	ld.shared.v2.u32 	{%r272, %r273}, [%r303];
	add.s32 	%r274, %r304, -1;
	mul.wide.u32 	%rd30, %r274, 4;
	add.s64 	%rd31, %rd1, %rd30;
	st.global.u32 	[%rd31], %r272;
	mul.wide.u32 	%rd32, %r304, 4;
	add.s64 	%rd33, %rd1, %rd32;
	st.global.u32 	[%rd33], %r273;
	add.s32 	%r305, %r305, 4;
	add.s32 	%r304, %r304, 4;
	add.s32 	%r303, %r303, 16;
	setp.ne.s32 	%p43, %r305, 0;
	@%p43 bra 	$L__BB2_28;
$L__BB2_29:
	setp.eq.s32 	%p44, %r29, 0;
	@%p44 bra 	$L__BB2_32;
	add.s32 	%r275, %r306, %r6;
	add.s32 	%r309, %r275, %r7;
	shl.b32 	%r276, %r76, 3;
	shl.b32 	%r277, %r306, 2;
	add.s32 	%r278, %r276, %r277;
	mov.u32 	%r279, wsp;
	add.s32 	%r280, %r278, %r279;
	add.s32 	%r308, %r280, 32;
	neg.s32 	%r307, %r29;
$L__BB2_31:
	.pragma "nounroll";
	ld.shared.u32 	%r281, [%r308];
	mul.wide.u32 	%rd34, %r309, 4;
	add.s64 	%rd35, %rd1, %rd34;
	st.global.u32 	[%rd35], %r281;
	add.s32 	%r309, %r309, 1;
	add.s32 	%r308, %r308, 4;
	add.s32 	%r307, %r307, 1;
	setp.ne.s32 	%p45, %r307, 0;
	@%p45 bra 	$L__BB2_31;
$L__BB2_32:
	setp.ge.u32 	%p46, %r1, %r19;
	@%p46 bra 	$L__BB2_34;
	mad.lo.s32 	%r282, %r5, %r4, %r1;
	shl.b32 	%r283, %r282, 2;
	add.s32 	%r284, %r3, %r283;
	ld.shared.u32 	%r285, [%r284];
	add.s32 	%r286, %r282, %r6;
	mul.wide.u32 	%rd36, %r286, 4;
	add.s64 	%rd37, %rd1, %rd36;
	st.global.u32 	[%rd37], %r285;
$L__BB2_34:
	ret;
$L__BB2_35:
	setp.lt.s32 	%p25, %r76, 2;
	@%p25 bra 	$L__BB2_47;
	add.s32 	%r183, %r76, -2;
	setp.lt.u32 	%p26, %r183, 7;
	mov.b32 	%r296, 1;
	@%p26 bra 	$L__BB2_39;
	mov.b32 	%r294, 1;
	ld.shared.f64 	%fd106, [wsp+32];
$L__BB2_38:
	.pragma "nounroll";
	shl.b32 	%r185, %r294, 3;
	mov.u32 	%r186, wsp;
	add.s32 	%r187, %r186, %r185;
	ld.shared.f64 	%fd34, [%r187+32];
	add.f64 	%fd35, %fd106, %fd34;
	st.shared.f64 	[%r187+32], %fd35;
	ld.shared.v2.f64 	{%fd36, %fd37}, [%r187+40];
	add.f64 	%fd38, %fd35, %fd36;
	add.f64 	%fd39, %fd38, %fd37;
	st.shared.v2.f64 	[%r187+40], {%fd38, %fd39};
	ld.shared.v2.f64 	{%fd40, %fd41}, [%r187+56];
	add.f64 	%fd42, %fd39, %fd40;
	add.f64 	%fd43, %fd42, %fd41;
	st.shared.v2.f64 	[%r187+56], {%fd42, %fd43};
	ld.shared.v2.f64 	{%fd44, %fd45}, [%r187+72];
	add.f64 	%fd46, %fd43, %fd44;
	add.f64 	%fd47, %fd46, %fd45;
	st.shared.v2.f64 	[%r187+72], {%fd46, %fd47};
	ld.shared.f64 	%fd48, [%r187+88];
	add.f64 	%fd106, %fd47, %fd48;
	st.shared.f64 	[%r187+88], %fd106;
	add.s32 	%r296, %r294, 8;
	add.s32 	%r188, %r294, 7;
	setp.ne.s32 	%p27, %r188, %r25;
	mov.u32 	%r294, %r296;
	@%p27 bra 	$L__BB2_38;
$L__BB2_39:
	setp.eq.s32 	%p28, %r24, 0;
	@%p28 bra 	$L__BB2_47;
	setp.lt.u32 	%p29, %r20, 3;
	@%p29 bra 	$L__BB2_42;
	shl.b32 	%r189, %r296, 3;
	mov.u32 	%r190, wsp;
	add.s32 	%r191, %r190, %r189;
	ld.shared.f64 	%fd49, [%r191+24];
	ld.shared.f64 	%fd50, [%r191+32];
	add.f64 	%fd51, %fd49, %fd50;
	st.shared.f64 	[%r191+32], %fd51;
	ld.shared.f64 	%fd52, [%r191+40];
	add.f64 	%fd53, %fd51, %fd52;
	st.shared.f64 	[%r191+40], %fd53;
	ld.shared.f64 	%fd54, [%r191+48];
	add.f64 	%fd55, %fd53, %fd54;
	st.shared.f64 	[%r191+48], %fd55;
	ld.shared.f64 	%fd56, [%r191+56];
	add.f64 	%fd57, %fd55, %fd56;
	st.shared.f64 	[%r191+56], %fd57;
	add.s32 	%r296, %r296, 4;
$L__BB2_42:
	setp.eq.s32 	%p30, %r26, 0;
	@%p30 bra 	$L__BB2_47;
	setp.eq.s32 	%p31, %r21, 1;
	@%p31 bra 	$L__BB2_45;
	shl.b32 	%r192, %r296, 3;
	mov.u32 	%r193, wsp;
	add.s32 	%r194, %r193, %r192;
	ld.shared.f64 	%fd58, [%r194+24];
	ld.shared.f64 	%fd59, [%r194+32];
	add.f64 	%fd60, %fd58, %fd59;
	st.shared.f64 	[%r194+32], %fd60;
	ld.shared.f64 	%fd61, [%r194+40];
	add.f64 	%fd62, %fd60, %fd61;
	st.shared.f64 	[%r194+40], %fd62;
	add.s32 	%r296, %r296, 2;
$L__BB2_45:
	setp.eq.s32 	%p32, %r27, 0;
	@%p32 bra 	$L__BB2_47;
	shl.b32 	%r195, %r296, 3;
	mov.u32 	%r196, wsp;
	add.s32 	%r197, %r196, %r195;
	ld.shared.f64 	%fd63, [%r197+24];
	ld.shared.f64 	%fd64, [%r197+32];
	add.f64 	%fd65, %fd63, %fd64;
	st.shared.f64 	[%r197+32], %fd65;
$L__BB2_47:
	ld.global.v2.u32 	{%r199, %r200}, [%rd2];
	shr.u32 	%r201, %r200, 2;
	xor.b32  	%r202, %r201, %r200;
	ld.global.v2.u32 	{%r203, %r204}, [%rd2+8];
	ld.global.v2.u32 	{%r205, %r206}, [%rd2+16];
	shl.b32 	%r207, %r206, 4;
	shl.b32 	%r208, %r202, 1;
	xor.b32  	%r209, %r208, %r207;
	xor.b32  	%r210, %r209, %r202;
	xor.b32  	%r211, %r210, %r206;
	add.s32 	%r212, %r199, %r211;
	add.s32 	%r213, %r212, 362437;
	shr.u32 	%r214, %r203, 2;
	xor.b32  	%r215, %r214, %r203;
	shl.b32 	%r216, %r211, 4;
	shl.b32 	%r217, %r215, 1;
	xor.b32  	%r218, %r217, %r216;
	xor.b32  	%r219, %r218, %r215;
	xor.b32  	%r220, %r219, %r211;
	add.s32 	%r221, %r199, %r220;
	add.s32 	%r222, %r221, 724874;
	cvt.u64.u32 	%rd20, %r213;
	mul.wide.u32 	%rd21, %r222, 2097152;
	xor.b64  	%rd22, %rd21, %rd20;
	cvt.rn.f64.u64 	%fd66, %rd22;
	fma.rn.f64 	%fd107, %fd66, 0d3CA0000000000000, 0d3C90000000000000;
	shr.u32 	%r223, %r204, 2;
	xor.b32  	%r224, %r223, %r204;
	shl.b32 	%r225, %r220, 4;
	shl.b32 	%r226, %r224, 1;
	xor.b32  	%r227, %r226, %r225;
	xor.b32  	%r228, %r227, %r224;
	xor.b32  	%r229, %r228, %r220;
	add.s32 	%r230, %r199, %r229;
	add.s32 	%r231, %r230, 1087311;
	shr.u32 	%r232, %r205, 2;
	xor.b32  	%r233, %r232, %r205;
	st.global.v2.u32 	[%rd2+8], {%r211, %r220};
	shl.b32 	%r234, %r229, 4;
	shl.b32 	%r235, %r233, 1;
	xor.b32  	%r236, %r235, %r234;
	xor.b32  	%r237, %r236, %r233;
	xor.b32  	%r238, %r237, %r229;
	st.global.v2.u32 	[%rd2+16], {%r229, %r238};
	add.s32 	%r239, %r199, 1449748;
	st.global.v2.u32 	[%rd2], {%r239, %r206};
	add.s32 	%r240, %r238, %r239;
	cvt.u64.u32 	%rd23, %r231;
	mul.wide.u32 	%rd24, %r240, 2097152;
	xor.b64  	%rd25, %rd24, %rd23;
	cvt.rn.f64.u64 	%fd67, %rd25;
	fma.rn.f64 	%fd7, %fd67, 0d3CA0000000000000, 0d3C90000000000000;
	st.shared.v2.f64 	[wsp], {%fd107, %fd7};
	{
	.reg .b32 %temp; 
	mov.b64 	{%temp, %r298}, %fd107;
	}
	{
	.reg .b32 %temp; 
	mov.b64 	{%r299, %temp}, %fd107;
	}
	setp.gt.s32 	%p33, %r298, 1048575;
	mov.b32 	%r300, -1023;
	@%p33 bra 	$L__BB2_49;
	mul.f64 	%fd107, %fd107, 0d4350000000000000;
	{
	.reg .b32 %temp; 
	mov.b64 	{%temp, %r298}, %fd107;
	}
	{
	.reg .b32 %temp; 
	mov.b64 	{%r299, %temp}, %fd107;
	}
	mov.b32 	%r300, -1077;
$L__BB2_49:
	add.s32 	%r242, %r298, -1;
	setp.gt.u32 	%p34, %r242, 2146435070;
	@%p34 bra 	$L__BB2_53;
	shr.u32 	%r245, %r298, 20;
	add.s32 	%r301, %r300, %r245;
	and.b32  	%r246, %r298, 1048575;
	or.b32  	%r247, %r246, 1072693248;
	mov.b64 	%fd108, {%r299, %r247};
	setp.lt.u32 	%p36, %r247, 1073127583;
	@%p36 bra 	$L__BB2_52;
	{
	.reg .b32 %temp; 
	mov.b64 	{%r248, %temp}, %fd108;
	}
	{
	.reg .b32 %temp; 
	mov.b64 	{%temp, %r249}, %fd108;
	}
	add.s32 	%r250, %r249, -1048576;
	mov.b64 	%fd108, {%r248, %r250};
	add.s32 	%r301, %r301, 1;
$L__BB2_52:
	add.f64 	%fd69, %fd108, 0dBFF0000000000000;
	add.f64 	%fd70, %fd108, 0d3FF0000000000000;
	rcp.approx.ftz.f64 	%fd71, %fd70;
	neg.f64 	%fd72, %fd70;
	fma.rn.f64 	%fd73, %fd72, %fd71, 0d3FF0000000000000;
	fma.rn.f64 	%fd74, %fd73, %fd73, %fd73;
	fma.rn.f64 	%fd75, %fd74, %fd71, %fd71;
	mul.f64 	%fd76, %fd69, %fd75;
	fma.rn.f64 	%fd77, %fd69, %fd75, %fd76;
	mul.f64 	%fd78, %fd77, %fd77;
	fma.rn.f64 	%fd79, %fd78, 0d3EB1380B3AE80F1E, 0d3ED0EE258B7A8B04;
	fma.rn.f64 	%fd80, %fd79, %fd78, 0d3EF3B2669F02676F;
	fma.rn.f64 	%fd81, %fd80, %fd78, 0d3F1745CBA9AB0956;
	fma.rn.f64 	%fd82, %fd81, %fd78, 0d3F3C71C72D1B5154;
	fma.rn.f64 	%fd83, %fd82, %fd78, 0d3F624924923BE72D;
	fma.rn.f64 	%fd84, %fd83, %fd78, 0d3F8999999999A3C4;
	fma.rn.f64 	%fd85, %fd84, %fd78, 0d3FB5555555555554;
	sub.f64 	%fd86, %fd69, %fd77;
	add.f64 	%fd87, %fd86, %fd86;
	neg.f64 	%fd88, %fd77;
	fma.rn.f64 	%fd89, %fd88, %fd69, %fd87;
	mul.f64 	%fd90, %fd75, %fd89;
	mul.f64 	%fd91, %fd78, %fd85;
	fma.rn.f64 	%fd92, %fd91, %fd77, %fd90;
	xor.b32  	%r251, %r301, -2147483648;
	mov.b32 	%r252, 1127219200;
	mov.b64 	%fd93, {%r251, %r252};
	sub.f64 	%fd94, %fd93, %fd1;
	fma.rn.f64 	%fd95, %fd94, 0d3FE62E42FEFA39EF, %fd77;
	fma.rn.f64 	%fd96, %fd94, 0dBFE62E42FEFA39EF, %fd95;
	sub.f64 	%fd97, %fd96, %fd77;
	sub.f64 	%fd98, %fd92, %fd97;
	fma.rn.f64 	%fd99, %fd94, 0d3C7ABC9E3B39803F, %fd98;
	add.f64 	%fd109, %fd95, %fd99;
	bra.uni 	$L__BB2_54;
$L__BB2_53:
	fma.rn.f64 	%fd68, %fd107, 0d7FF0000000000000, 0d7FF0000000000000;
	{
	.reg .b32 %temp; 
	mov.b64 	{%temp, %r243}, %fd107;
	}
	and.b32  	%r244, %r243, 2147483647;
	setp.eq.s32 	%p35, %r244, 0;
	selp.f64 	%fd109, 0dFFF0000000000000, %fd68, %p35;
$L__BB2_54:
	setp.lt.s32 	%p37, %r76, 1;
	neg.f64 	%fd100, %fd109;
	ld.shared.f64 	%fd101, [%r3+-8];
	div.rn.f64 	%fd111, %fd100, %fd101;
	st.shared.f64 	[wsp+24], %fd111;
	@%p37 bra 	$L__BB2_59;
	ld.shared.f64 	%fd103, [%r3+-8];
	mul.f64 	%fd17, %fd7, %fd103;
	mov.f64 	%fd110, 0d0000000000000000;
	mov.b32 	%r302, 0;
$L__BB2_56:
	shl.b32 	%r254, %r302, 3;
	mov.u32 	%r255, wsp;
	add.s32 	%r256, %r255, %r254;
	ld.shared.f64 	%fd104, [%r256+32];
	add.f64 	%fd110, %fd110, %fd104;
	setp.leu.f64 	%p38, %fd110, %fd17;
	@%p38 bra 	$L__BB2_58;
	ld.param.u32 	%r287, [_Z12update_statediiiPiP17curandStateXORWOW_param_2];
	shl.b32 	%r257, %r302, 2;
	add.s32 	%r258, %r3, %r257;
	ld.shared.u32 	%r259, [%r258];
	add.s32 	%r260, %r259, 1;
	add.s32 	%r261, %r287, 1;
	rem.s32 	%r262, %r260, %r261;
	st.shared.u32 	[%r258], %r262;
	ld.shared.f64 	%fd111, [wsp+24];
	bra.uni 	$L__BB2_59;
$L__BB2_58:
	add.s32 	%r302, %r302, 1;
	setp.ne.s32 	%p39, %r302, %r76;
	@%p39 bra 	$L__BB2_56;
$L__BB2_59:
	ld.shared.f64 	%fd105, [wsp+16];
	add.f64 	%fd112, %fd111, %fd105;
	st.shared.f64 	[wsp+16], %fd112;
$L__BB2_60:
	setp.lt.f64 	%p40, %fd112, %fd24;
	@%p40 bra 	$L__BB2_13;
	bra.uni 	$L__BB2_25;

}
	// .globl	_ZN3cub18CUB_300001_SM_10006detail11EmptyKernelIvEEvv
.visible .entry _ZN3cub18CUB_300001_SM_10006detail11EmptyKernelIvEEvv()
{


	ret;

}


// ===== COMPILED SASS (sm_100) =====

	.target	sm_100

	.elftype	@"ET_EXEC"


//--------------------- .note.nv.tkinfo           --------------------------
	.section	.note.nv.tkinfo,"",@"SHT_NOTE"
	.sectionflags	@"SHF_NOTE_NV_TKINFO"
	.tkinfo
        /*0018*/ 	.word	0x00000002
        /*0030*/ 	.string	""
        /*0030*/ 	.string	"ptxas"
        /*0030*/ 	.string	"Cuda compilation tools, release 13.0, V13.0.88"
        /*0030*/ 	.string	"Build cuda_13.0.r13.0/compiler.36424714_0"
        /*0030*/ 	.string	"-arch sm_100 -m 64 "



//--------------------- .note.nv.cuinfo           --------------------------
	.section	.note.nv.cuinfo,"",@"SHT_NOTE"
	.sectionflags	@"SHF_NOTE_NV_CUINFO"
        /*0018*/ 	.short	0x0002
        /*001a*/ 	.short	0x0064
        /*001c*/ 	.short	0x0082
	.zero		2


//--------------------- .nv.info                  --------------------------
	.section	.nv.info,"",@"SHT_CUDA_INFO"
	.align	4


	//----- nvinfo : EIATTR_REGCOUNT
	.align		4
        /*0000*/ 	.byte	0x04, 0x2f
        /*0002*/ 	.short	(.L_53 - .L_52)
	.align		4
.L_52:
        /*0004*/ 	.word	index@(_Z16init_rand_statesP17curandStateXORWOW)
        /*0008*/ 	.word	0x00000020


	//----- nvinfo : EIATTR_FRAME_SIZE
	.align		4
.L_53:
        /*000c*/ 	.byte	0x04, 0x11
        /*000e*/ 	.short	(.L_55 - .L_54)
	.align		4
.L_54:
        /*0010*/ 	.word	index@(_Z16init_rand_statesP17curandStateXORWOW)
        /*0014*/ 	.word	0x00000000


	//----- nvinfo : EIATTR_REGCOUNT
	.align		4
.L_55:
        /*0018*/ 	.byte	0x04, 0x2f
        /*001a*/ 	.short	(.L_57 - .L_56)
	.align		4
.L_56:
        /*001c*/ 	.word	index@(_Z29initialize_ribosome_locationsiPi)
        /*0020*/ 	.word	0x00000020


	//----- nvinfo : EIATTR_FRAME_SIZE
	.align		4
.L_57:
        /*0024*/ 	.byte	0x04, 0x11
        /*0026*/ 	.short	(.L_59 - .L_58)
	.align		4
.L_58:
        /*0028*/ 	.word	index@(_Z29initialize_ribosome_locationsiPi)
        /*002c*/ 	.word	0x00000000


	//----- nvinfo : EIATTR_REGCOUNT
	.align		4
.L_59:
        /*0030*/ 	.byte	0x04, 0x2f
        /*0032*/ 	.short	(.L_61 - .L_60)
	.align		4
.L_60:
        /*0034*/ 	.word	index@(_Z12update_statediiiPiP17curandStateXORWOW)
        /*0038*/ 	.word	0x00000020


	//----- nvinfo : EIATTR_FRAME_SIZE
	.align		4
.L_61:
        /*003c*/ 	.byte	0x04, 0x11
        /*003e*/ 	.short	(.L_63 - .L_62)
	.align		4
.L_62:
        /*0040*/ 	.word	index@($__internal_0_$__cuda_sm20_div_rn_f64_full)
        /*0044*/ 	.word	0x00000000


	//----- nvinfo : EIATTR_FRAME_SIZE
	.align		4
.L_63:
        /*0048*/ 	.byte	0x04, 0x11
        /*004a*/ 	.short	(.L_65 - .L_64)
	.align		4
.L_64:
        /*004c*/ 	.word	index@(_Z12update_statediiiPiP17curandStateXORWOW)
        /*0050*/ 	.word	0x00000000


	//----- nvinfo : EIATTR_REGCOUNT
	.align		4
.L_65:
        /*0054*/ 	.byte	0x04, 0x2f
        /*0056*/ 	.short	(.L_67 - .L_66)
	.align		4
.L_66:
        /*0058*/ 	.word	index@(_ZN3cub18CUB_300001_SM_10006detail11EmptyKernelIvEEvv)
        /*005c*/ 	.word	0x00000004


	//----- nvinfo : EIATTR_FRAME_SIZE
	.align		4
.L_67:
        /*0060*/ 	.byte	0x04, 0x11
        /*0062*/ 	.short	(.L_69 - .L_68)
	.align		4
.L_68:
        /*0064*/ 	.word	index@(_ZN3cub18CUB_300001_SM_10006detail11EmptyKernelIvEEvv)
        /*0068*/ 	.word	0x00000000


	//----- nvinfo : EIATTR_MIN_STACK_SIZE
	.align		4
.L_69:
        /*006c*/ 	.byte	0x04, 0x12
        /*006e*/ 	.short	(.L_71 - .L_70)
	.align		4
.L_70:
        /*0070*/ 	.word	index@(_ZN3cub18CUB_300001_SM_10006detail11EmptyKernelIvEEvv)
        /*0074*/ 	.word	0x00000000


	//----- nvinfo : EIATTR_MIN_STACK_SIZE
	.align		4
.L_71:
        /*0078*/ 	.byte	0x04, 0x12
        /*007a*/ 	.short	(.L_73 - .L_72)
	.align		4
.L_72:
        /*007c*/ 	.word	index@(_Z12update_statediiiPiP17curandStateXORWOW)
        /*0080*/ 	.word	0x00000000


	//----- nvinfo : EIATTR_MIN_STACK_SIZE
	.align		4
.L_73:
        /*0084*/ 	.byte	0x04, 0x12
        /*0086*/ 	.short	(.L_75 - .L_74)
	.align		4
.L_74:
        /*0088*/ 	.word	index@(_Z29initialize_ribosome_locationsiPi)
        /*008c*/ 	.word	0x00000000


	//----- nvinfo : EIATTR_MIN_STACK_SIZE
	.align		4
.L_75:
        /*0090*/ 	.byte	0x04, 0x12
        /*0092*/ 	.short	(.L_77 - .L_76)
	.align		4
.L_76:
        /*0094*/ 	.word	index@(_Z16init_rand_statesP17curandStateXORWOW)
        /*0098*/ 	.word	0x00000000
.L_77:


//--------------------- .nv.compat                --------------------------
	.section	.nv.compat,"",@"SHT_CUDA_COMPAT_INFO"
	.align	4
        /*0000*/ 	.byte	0x02, 0x09, 0x00, 0x00, 0x02, 0x02, 0x01, 0x00, 0x02, 0x05, 0x05, 0x00, 0x03, 0x07, 0x01, 0x01
        /*0010*/ 	.byte	0x02, 0x03, 0x00, 0x00, 0x02, 0x06, 0x01, 0x00, 0x04, 0x0b, 0x08, 0x00, 0x01, 0x00, 0x00, 0x00
        /*0020*/ 	.byte	0x00, 0x00, 0x00, 0x00


//--------------------- .nv.info._ZN3cub18CUB_300001_SM_10006detail11EmptyKernelIvEEvv --------------------------
	.section	.nv.info._ZN3cub18CUB_300001_SM_10006detail11EmptyKernelIvEEvv,"",@"SHT_CUDA_INFO"
	.sectionflags	@""
	.align	4


	//----- nvinfo : EIATTR_CUDA_API_VERSION
	.align		4
        /*0000*/ 	.byte	0x04, 0x37
        /*0002*/ 	.short	(.L_79 - .L_78)
.L_78:
        /*0004*/ 	.word	0x00000082


	//----- nvinfo : EIATTR_SPARSE_MMA_MASK
	.align		4
.L_79:
        /*0008*/ 	.byte	0x03, 0x50
        /*000a*/ 	.short	0x0000


	//----- nvinfo : EIATTR_MAXREG_COUNT
	.align		4
        /*000c*/ 	.byte	0x03, 0x1b
        /*000e*/ 	.short	0x00ff


	//----- nvinfo : EIATTR_MERCURY_ISA_VERSION
	.align		4
        /*0010*/ 	.byte	0x03, 0x5f
        /*0012*/ 	.short	0x0101


	//----- nvinfo : EIATTR_VRC_CTA_INIT_COUNT
	.align		4
        /*0014*/ 	.byte	0x02, 0x4a
	.zero		1
	.zero		1


	//----- nvinfo : EIATTR_EXIT_INSTR_OFFSETS
	.align		4
        /*0018*/ 	.byte	0x04, 0x1c
        /*001a*/ 	.short	(.L_81 - .L_80)


	//   ....[0]....
.L_80:
        /*001c*/ 	.word	0x00000010


	//----- nvinfo : EIATTR_SW_WAR
	.align		4
.L_81:
        /*0020*/ 	.byte	0x04, 0x36
        /*0022*/ 	.short	(.L_83 - .L_82)
.L_82:
        /*0024*/ 	.word	0x00000008
.L_83:


//--------------------- .nv.info._Z12update_statediiiPiP17curandStateXORWOW --------------------------
	.section	.nv.info._Z12update_statediiiPiP17curandStateXORWOW,"",@"SHT_CUDA_INFO"
	.sectionflags	@""
	.align	4


	//----- nvinfo : EIATTR_CUDA_API_VERSION
	.align		4
        /*0000*/ 	.byte	0x04, 0x37
        /*0002*/ 	.short	(.L_85 - .L_84)
.L_84:
        /*0004*/ 	.word	0x00000082


	//----- nvinfo : EIATTR_KPARAM_INFO
	.align		4
.L_85:
        /*0008*/ 	.byte	0x04, 0x17
        /*000a*/ 	.short	(.L_87 - .L_86)
.L_86:
        /*000c*/ 	.word	0x00000000
        /*0010*/ 	.short	0x0005
        /*0012*/ 	.short	0x0020
        /*0014*/ 	.byte	0x00, 0xf5, 0x21, 0x00


	//----- nvinfo : EIATTR_KPARAM_INFO
	.align		4
.L_87:
        /*0018*/ 	.byte	0x04, 0x17
        /*001a*/ 	.short	(.L_89 - .L_88)
.L_88:
        /*001c*/ 	.word	0x00000000
        /*0020*/ 	.short	0x0004
        /*0022*/ 	.short	0x0018
        /*0024*/ 	.byte	0x00, 0xf5, 0x21, 0x00


	//----- nvinfo : EIATTR_KPARAM_INFO
	.align		4
.L_89:
        /*0028*/ 	.byte	0x04, 0x17
        /*002a*/ 	.short	(.L_91 - .L_90)
.L_90:
        /*002c*/ 	.word	0x00000000
        /*0030*/ 	.short	0x0003
        /*0032*/ 	.short	0x0010
        /*0034*/ 	.byte	0x00, 0xf0, 0x11, 0x00


	//----- nvinfo : EIATTR_KPARAM_INFO
	.align		4
.L_91:
        /*0038*/ 	.byte	0x04, 0x17
        /*003a*/ 	.short	(.L_93 - .L_92)
.L_92:
        /*003c*/ 	.word	0x00000000
        /*0040*/ 	.short	0x0002
        /*0042*/ 	.short	0x000c
        /*0044*/ 	.byte	0x00, 0xf0, 0x11, 0x00


	//----- nvinfo : EIATTR_KPARAM_INFO
	.align		4
.L_93:
        /*0048*/ 	.byte	0x04, 0x17
        /*004a*/ 	.short	(.L_95 - .L_94)
.L_94:
        /*004c*/ 	.word	0x00000000
        /*0050*/ 	.short	0x0001
        /*0052*/ 	.short	0x0008
        /*0054*/ 	.byte	0x00, 0xf0, 0x11, 0x00


	//----- nvinfo : EIATTR_KPARAM_INFO
	.align		4
.L_95:
        /*0058*/ 	.byte	0x04, 0x17
        /*005a*/ 	.short	(.L_97 - .L_96)
.L_96:
        /*005c*/ 	.word	0x00000000
        /*0060*/ 	.short	0x0000
        /*0062*/ 	.short	0x0000
        /*0064*/ 	.byte	0x00, 0xf0, 0x21, 0x00


	//----- nvinfo : EIATTR_SPARSE_MMA_MASK
	.align		4
.L_97:
        /*0068*/ 	.byte	0x03, 0x50
        /*006a*/ 	.short	0x0000


	//----- nvinfo : EIATTR_MAXREG_COUNT
	.align		4
        /*006c*/ 	.byte	0x03, 0x1b
        /*006e*/ 	.short	0x00ff


	//----- nvinfo : EIATTR_MERCURY_ISA_VERSION
	.align		4
        /*0070*/ 	.byte	0x03, 0x5f
        /*0072*/ 	.short	0x0101


	//----- nvinfo : EIATTR_VRC_CTA_INIT_COUNT
	.align		4
        /*0074*/ 	.byte	0x02, 0x4a
	.zero		1
	.zero		1


	//----- nvinfo : EIATTR_EXIT_INSTR_OFFSETS
	.align		4
        /*0078*/ 	.byte	0x04, 0x1c
        /*007a*/ 	.short	(.L_99 - .L_98)


	//   ....[0]....
.L_98:
        /*007c*/ 	.word	0x00003b80


	//   ....[1]....
        /*0080*/ 	.word	0x00003c10


	//----- nvinfo : EIATTR_CRS_STACK_SIZE
	.align		4
.L_99:
        /*0084*/ 	.byte	0x04, 0x1e
        /*0086*/ 	.short	(.L_101 - .L_100)
.L_100:
        /*0088*/ 	.word	0x00000000


	//----- nvinfo : EIATTR_CBANK_PARAM_SIZE
	.align		4
.L_101:
        /*008c*/ 	.byte	0x03, 0x19
        /*008e*/ 	.short	0x0028


	//----- nvinfo : EIATTR_PARAM_CBANK
	.align		4
        /*0090*/ 	.byte	0x04, 0x0a
        /*0092*/ 	.short	(.L_103 - .L_102)
	.align		4
.L_102:
        /*0094*/ 	.word	index@(.nv.constant0._Z12update_statediiiPiP17curandStateXORWOW)
        /*0098*/ 	.short	0x0380
        /*009a*/ 	.short	0x0028


	//----- nvinfo : EIATTR_SW_WAR
	.align		4
.L_103:
        /*009c*/ 	.byte	0x04, 0x36
        /*009e*/ 	.short	(.L_105 - .L_104)
.L_104:
        /*00a0*/ 	.word	0x00000008
.L_105:


//--------------------- .nv.info._Z29initialize_ribosome_locationsiPi --------------------------
	.section	.nv.info._Z29initialize_ribosome_locationsiPi,"",@"SHT_CUDA_INFO"
	.sectionflags	@""
	.align	4


	//----- nvinfo : EIATTR_CUDA_API_VERSION
	.align		4
        /*0000*/ 	.byte	0x04, 0x37
        /*0002*/ 	.short	(.L_107 - .L_106)
.L_106:
        /*0004*/ 	.word	0x00000082


	//----- nvinfo : EIATTR_KPARAM_INFO
	.align		4
.L_107:
        /*0008*/ 	.byte	0x04, 0x17
        /*000a*/ 	.short	(.L_109 - .L_108)
.L_108:
        /*000c*/ 	.word	0x00000000
        /*0010*/ 	.short	0x0001
        /*0012*/ 	.short	0x0008
        /*0014*/ 	.byte	0x00, 0xf5, 0x21, 0x00


	//----- nvinfo : EIATTR_KPARAM_INFO
	.align		4
.L_109:
        /*0018*/ 	.byte	0x04, 0x17
        /*001a*/ 	.short	(.L_111 - .L_110)
.L_110:
        /*001c*/ 	.word	0x00000000
        /*0020*/ 	.short	0x0000
        /*0022*/ 	.short	0x0000
        /*0024*/ 	.byte	0x00, 0xf0, 0x11, 0x00


	//----- nvinfo : EIATTR_SPARSE_MMA_MASK
	.align		4
.L_111:
        /*0028*/ 	.byte	0x03, 0x50
        /*002a*/ 	.short	0x0000


	//----- nvinfo : EIATTR_MAXREG_COUNT
	.align		4
        /*002c*/ 	.byte	0x03, 0x1b
        /*002e*/ 	.short	0x00ff


	//----- nvinfo : EIATTR_MERCURY_ISA_VERSION
	.align		4
        /*0030*/ 	.byte	0x03, 0x5f
        /*0032*/ 	.short	0x0101


	//----- nvinfo : EIATTR_VRC_CTA_INIT_COUNT
	.align		4
        /*0034*/ 	.byte	0x02, 0x4a
	.zero		1
	.zero		1


	//----- nvinfo : EIATTR_EXIT_INSTR_OFFSETS
	.align		4
        /*0038*/ 	.byte	0x04, 0x1c
        /*003a*/ 	.short	(.L_113 - .L_112)


	//   ....[0]....
.L_112:
        /*003c*/ 	.word	0x00000690


	//   ....[1]....
        /*0040*/ 	.word	0x000006f0


	//----- nvinfo : EIATTR_CBANK_PARAM_SIZE
	.align		4
.L_113:
        /*0044*/ 	.byte	0x03, 0x19
        /*0046*/ 	.short	0x0010


	//----- nvinfo : EIATTR_PARAM_CBANK
	.align		4
        /*0048*/ 	.byte	0x04, 0x0a
        /*004a*/ 	.short	(.L_115 - .L_114)
	.align		4
.L_114:
        /*004c*/ 	.word	index@(.nv.constant0._Z29initialize_ribosome_locationsiPi)
        /*0050*/ 	.short	0x0380
        /*0052*/ 	.short	0x0010


	//----- nvinfo : EIATTR_SW_WAR
	.align		4
.L_115:
        /*0054*/ 	.byte	0x04, 0x36
        /*0056*/ 	.short	(.L_117 - .L_116)
.L_116:
        /*0058*/ 	.word	0x00000008
.L_117:


//--------------------- .nv.info._Z16init_rand_statesP17curandStateXORWOW --------------------------
	.section	.nv.info._Z16init_rand_statesP17curandStateXORWOW,"",@"SHT_CUDA_INFO"
	.sectionflags	@""
	.align	4


	//----- nvinfo : EIATTR_CUDA_API_VERSION
	.align		4
        /*0000*/ 	.byte	0x04, 0x37
        /*0002*/ 	.short	(.L_119 - .L_118)
.L_118:
        /*0004*/ 	.word	0x00000082


	//----- nvinfo : EIATTR_KPARAM_INFO
	.align		4
.L_119:
        /*0008*/ 	.byte	0x04, 0x17
        /*000a*/ 	.short	(.L_121 - .L_120)
.L_120:
        /*000c*/ 	.word	0x00000000
        /*0010*/ 	.short	0x0000
        /*0012*/ 	.short	0x0000
        /*0014*/ 	.byte	0x00, 0xf5, 0x21, 0x00


	//----- nvinfo : EIATTR_SPARSE_MMA_MASK
	.align		4
.L_121:
        /*0018*/ 	.byte	0x03, 0x50
        /*001a*/ 	.short	0x0000


	//----- nvinfo : EIATTR_MAXREG_COUNT
	.align		4
        /*001c*/ 	.byte	0x03, 0x1b
        /*001e*/ 	.short	0x00ff


	//----- nvinfo : EIATTR_MERCURY_ISA_VERSION
	.align		4
        /*0020*/ 	.byte	0x03, 0x5f
        /*0022*/ 	.short	0x0101


	//----- nvinfo : EIATTR_VRC_CTA_INIT_COUNT
	.align		4
        /*0024*/ 	.byte	0x02, 0x4a
	.zero		1
	.zero		1


	//----- nvinfo : EIATTR_EXIT_INSTR_OFFSETS
	.align		4
        /*0028*/ 	.byte	0x04, 0x1c
        /*002a*/ 	.short	(.L_123 - .L_122)


	//   ....[0]....
.L_122:
        /*002c*/ 	.word	0x00000e70


	//----- nvinfo : EIATTR_CBANK_PARAM_SIZE
	.align		4
.L_123:
        /*0030*/ 	.byte	0x03, 0x19
        /*0032*/ 	.short	0x0008


	//----- nvinfo : EIATTR_PARAM_CBANK
	.align		4
        /*0034*/ 	.byte	0x04, 0x0a
        /*0036*/ 	.short	(.L_125 - .L_124)
	.align		4
.L_124:
        /*0038*/ 	.word	index@(.nv.constant0._Z16init_rand_statesP17curandStateXORWOW)
        /*003c*/ 	.short	0x0380
        /*003e*/ 	.short	0x0008


	//----- nvinfo : EIATTR_SW_WAR
	.align		4
.L_125:
        /*0040*/ 	.byte	0x04, 0x36
        /*0042*/ 	.short	(.L_127 - .L_126)
.L_126:
        /*0044*/ 	.word	0x00000008
.L_127:


//--------------------- .nv.callgraph             --------------------------
	.section	.nv.callgraph,"",@"SHT_CUDA_CALLGRAPH"
	.align	4
	.sectionentsize	8
	.align		4
        /*0000*/ 	.word	0x00000000
	.align		4
        /*0004*/ 	.word	0xffffffff
	.align		4
        /*0008*/ 	.word	0x00000000
	.align		4
        /*000c*/ 	.word	0xfffffffe
	.align		4
        /*0010*/ 	.word	0x00000000
	.align		4
        /*0014*/ 	.word	0xfffffffd
	.align		4
        /*0018*/ 	.word	0x00000000
	.align		4
        /*001c*/ 	.word	0xfffffffc


//--------------------- .nv.constant4             --------------------------
	.section	.nv.constant4,"a",@progbits
	.align	8
	.align		8
.nv.constant4:
        /*0000*/ 	.dword	precalc_xorwow_matrix
	.align		8
        /*0008*/ 	.dword	precalc_xorwow_offset_matrix
	.align		8
        /*0010*/ 	.dword	mrg32k3aM1
	.align		8
        /*0018*/ 	.dword	mrg32k3aM2
	.align		8
        /*0020*/ 	.dword	mrg32k3aM1SubSeq
	.align		8
        /*0028*/ 	.dword	mrg32k3aM2SubSeq
	.align		8
        /*0030*/ 	.dword	mrg32k3aM1Seq
	.align		8
        /*0038*/ 	.dword	mrg32k3aM2Seq
	.align		8
        /*0040*/ 	.dword	_ZN34_INTERNAL_aa50bc8e_4_k_cu_dd20b68c4cuda3std3__45__cpo5beginE
	.align		8
        /*0048*/ 	.dword	_ZN34_INTERNAL_aa50bc8e_4_k_cu_dd20b68c4cuda3std3__45__cpo3endE
	.align		8
        /*0050*/ 	.dword	_ZN34_INTERNAL_aa50bc8e_4_k_cu_dd20b68c4cuda3std3__45__cpo6cbeginE
	.align		8
        /*0058*/ 	.dword	_ZN34_INTERNAL_aa50bc8e_4_k_cu_dd20b68c4cuda3std3__45__cpo4cendE
	.align		8
        /*0060*/ 	.dword	_ZN34_INTERNAL_aa50bc8e_4_k_cu_dd20b68c4cuda3std3__45__cpo6rbeginE
	.align		8
        /*0068*/ 	.dword	_ZN34_INTERNAL_aa50bc8e_4_k_cu_dd20b68c4cuda3std3__45__cpo4rendE
	.align		8
        /*0070*/ 	.dword	_ZN34_INTERNAL_aa50bc8e_4_k_cu_dd20b68c4cuda3std3__45__cpo7crbeginE
	.align		8
        /*0078*/ 	.dword	_ZN34_INTERNAL_aa50bc8e_4_k_cu_dd20b68c4cuda3std3__45__cpo5crendE
	.align		8
        /*0080*/ 	.dword	_ZN34_INTERNAL_aa50bc8e_4_k_cu_dd20b68c4cuda3std3__436_GLOBAL__N__aa50bc8e_4_k_cu_dd20b68c6ignoreE
	.align		8
        /*0088*/ 	.dword	_ZN34_INTERNAL_aa50bc8e_4_k_cu_dd20b68c4cuda3std3__419piecewise_constructE
	.align		8
        /*0090*/ 	.dword	_ZN34_INTERNAL_aa50bc8e_4_k_cu_dd20b68c4cuda3std3__48in_placeE
	.align		8
        /*0098*/ 	.dword	_ZN34_INTERNAL_aa50bc8e_4_k_cu_dd20b68c4cuda3std3__420unreachable_sentinelE
	.align		8
        /*00a0*/ 	.dword	_ZN34_INTERNAL_aa50bc8e_4_k_cu_dd20b68c4cuda3std3__47nulloptE
	.align		8
        /*00a8*/ 	.dword	_ZN34_INTERNAL_aa50bc8e_4_k_cu_dd20b68c4cuda3std3__48unexpectE
	.align		8
        /*00b0*/ 	.dword	_ZN34_INTERNAL_aa50bc8e_4_k_cu_dd20b68c4cuda3std6ranges3__45__cpo4swapE
	.align		8
        /*00b8*/ 	.dword	_ZN34_INTERNAL_aa50bc8e_4_k_cu_dd20b68c4cuda3std6ranges3__45__cpo9iter_moveE
	.align		8
        /*00c0*/ 	.dword	_ZN34_INTERNAL_aa50bc8e_4_k_cu_dd20b68c4cuda3std6ranges3__45__cpo5beginE
	.align		8
        /*00c8*/ 	.dword	_ZN34_INTERNAL_aa50bc8e_4_k_cu_dd20b68c4cuda3std6ranges3__45__cpo3endE
	.align		8
        /*00d0*/ 	.dword	_ZN34_INTERNAL_aa50bc8e_4_k_cu_dd20b68c4cuda3std6ranges3__45__cpo6cbeginE
	.align		8
        /*00d8*/ 	.dword	_ZN34_INTERNAL_aa50bc8e_4_k_cu_dd20b68c4cuda3std6ranges3__45__cpo4cendE
	.align		8
        /*00e0*/ 	.dword	_ZN34_INTERNAL_aa50bc8e_4_k_cu_dd20b68c4cuda3std6ranges3__45__cpo7advanceE
	.align		8
        /*00e8*/ 	.dword	_ZN34_INTERNAL_aa50bc8e_4_k_cu_dd20b68c4cuda3std6ranges3__45__cpo9iter_swapE
	.align		8
        /*00f0*/ 	.dword	_ZN34_INTERNAL_aa50bc8e_4_k_cu_dd20b68c4cuda3std6ranges3__45__cpo4nextE
	.align		8
        /*00f8*/ 	.dword	_ZN34_INTERNAL_aa50bc8e_4_k_cu_dd20b68c4cuda3std6ranges3__45__cpo4prevE
	.align		8
        /*0100*/ 	.dword	_ZN34_INTERNAL_aa50bc8e_4_k_cu_dd20b68c4cuda3std6ranges3__45__cpo4dataE
	.align		8
        /*0108*/ 	.dword	_ZN34_INTERNAL_aa50bc8e_4_k_cu_dd20b68c4cuda3std6ranges3__45__cpo5cdataE
	.align		8
        /*0110*/ 	.dword	_ZN34_INTERNAL_aa50bc8e_4_k_cu_dd20b68c4cuda3std6ranges3__45__cpo4sizeE
	.align		8
        /*0118*/ 	.dword	_ZN34_INTERNAL_aa50bc8e_4_k_cu_dd20b68c4cuda3std6ranges3__45__cpo5ssizeE
	.align		8
        /*0120*/ 	.dword	_ZN34_INTERNAL_aa50bc8e_4_k_cu_dd20b68c4cuda3std6ranges3__45__cpo8distanceE
	.align		8
        /*0128*/ 	.dword	_ZN34_INTERNAL_aa50bc8e_4_k_cu_dd20b68c6thrust24THRUST_300001_SM_1000_NS8cuda_cub3parE
	.align		8
        /*0130*/ 	.dword	_ZN34_INTERNAL_aa50bc8e_4_k_cu_dd20b68c6thrust24THRUST_300001_SM_1000_NS8cuda_cub10par_nosyncE
	.align		8
        /*0138*/ 	.dword	_ZN34_INTERNAL_aa50bc8e_4_k_cu_dd20b68c6thrust24THRUST_300001_SM_1000_NS6system6detail10sequential3seqE
	.align		8
        /*0140*/ 	.dword	_ZN34_INTERNAL_aa50bc8e_4_k_cu_dd20b68c6thrust24THRUST_300001_SM_1000_NS12placeholders2_1E
	.align		8
        /*0148*/ 	.dword	_ZN34_INTERNAL_aa50bc8e_4_k_cu_dd20b68c6thrust24THRUST_300001_SM_1000_NS12placeholders2_2E
	.align		8
        /*0150*/ 	.dword	_ZN34_INTERNAL_aa50bc8e_4_k_cu_dd20b68c6thrust24THRUST_300001_SM_1000_NS12placeholders2_3E
	.align		8
        /*0158*/ 	.dword	_ZN34_INTERNAL_aa50bc8e_4_k_cu_dd20b68c6thrust24THRUST_300001_SM_1000_NS12placeholders2_4E
	.align		8
        /*0160*/ 	.dword	_ZN34_INTERNAL_aa50bc8e_4_k_cu_dd20b68c6thrust24THRUST_300001_SM_1000_NS12placeholders2_5E
	.align		8
        /*0168*/ 	.dword	_ZN34_INTERNAL_aa50bc8e_4_k_cu_dd20b68c6thrust24THRUST_300001_SM_1000_NS12placeholders2_6E
	.align		8
        /*0170*/ 	.dword	_ZN34_INTERNAL_aa50bc8e_4_k_cu_dd20b68c6thrust24THRUST_300001_SM_1000_NS12placeholders2_7E
	.align		8
        /*0178*/ 	.dword	_ZN34_INTERNAL_aa50bc8e_4_k_cu_dd20b68c6thrust24THRUST_300001_SM_1000_NS12placeholders2_8E
	.align		8
        /*0180*/ 	.dword	_ZN34_INTERNAL_aa50bc8e_4_k_cu_dd20b68c6thrust24THRUST_300001_SM_1000_NS12placeholders2_9E
	.align		8
        /*0188*/ 	.dword	_ZN34_INTERNAL_aa50bc8e_4_k_cu_dd20b68c6thrust24THRUST_300001_SM_1000_NS12placeholders3_10E
	.align		8
        /*0190*/ 	.dword	_ZN34_INTERNAL_aa50bc8e_4_k_cu_dd20b68c6thrust24THRUST_300001_SM_1000_NS3seqE


//--------------------- .nv.constant3             --------------------------
	.section	.nv.constant3,"a",@progbits
	.align	8
.nv.constant3:
	.type		__cr_lgamma_table,@object
	.size		__cr_lgamma_table,(.L_8 - __cr_lgamma_table)
__cr_lgamma_table:
        /*0000*/ 	.byte	0x00, 0x00, 0x00, 0x00, 0x00, 0x00, 0x00, 0x00, 0x00, 0x00, 0x00, 0x00, 0x00, 0x00, 0x00, 0x00
        /*0010*/ 	.byte	0xef, 0x39, 0xfa, 0xfe, 0x42, 0x2e, 0xe6, 0x3f, 0x02, 0x20, 0x2a, 0xfa, 0x0b, 0xab, 0xfc, 0x3f
        /*0020*/ 	.byte	0xf9, 0x2c, 0x92, 0x7c, 0xa7, 0x6c, 0x09, 0x40, 0xc9, 0x79, 0x44, 0x3c, 0x64, 0x26, 0x13, 0x40
        /*0030*/ 	.byte	0xca, 0x01, 0xcf, 0x3a, 0x27, 0x51, 0x1a, 0x40, 0x30, 0xcc, 0x2d, 0xf3, 0xe1, 0x0c, 0x21, 0x40
        /*0040*/ 	.byte	0x0d, 0xb7, 0xfc, 0x82, 0x8e, 0x35, 0x25, 0x40
.L_8:


//--------------------- .text._ZN3cub18CUB_300001_SM_10006detail11EmptyKernelIvEEvv --------------------------
	.section	.text._ZN3cub18CUB_300001_SM_10006detail11EmptyKernelIvEEvv,"ax",@progbits
	.align	128
        .global         _ZN3cub18CUB_300001_SM_10006detail11EmptyKernelIvEEvv
        .type           _ZN3cub18CUB_300001_SM_10006detail11EmptyKernelIvEEvv,@function
        .size           _ZN3cub18CUB_300001_SM_10006detail11EmptyKernelIvEEvv,(.L_x_60 - _ZN3cub18CUB_300001_SM_10006detail11EmptyKernelIvEEvv)
        .other          _ZN3cub18CUB_300001_SM_10006detail11EmptyKernelIvEEvv,@"STO_CUDA_ENTRY STV_DEFAULT"
_ZN3cub18CUB_300001_SM_10006detail11EmptyKernelIvEEvv:
.text._ZN3cub18CUB_300001_SM_10006detail11EmptyKernelIvEEvv:
[----:B------:R-:W-:Y:S01]  /*0000*/  LDC R1, c[0x0][0x37c] ;  /* 0x0000df00ff017b82 */ /* 0x000fe20000000800 */
[----:B------:R-:W-:Y:S05]  /*0010*/  EXIT ;  /* 0x000000000000794d */ /* 0x000fea0003800000 */
.L_x_0:
[----:B------:R-:W-:-:S00]  /*0020*/  BRA `(.L_x_0) ;  /* 0xfffffffc00fc7947 */ /* 0x000fc0000383ffff */
[----:B------:R-:W-:-:S00]  /*0030*/  NOP ;  /* 0x0000000000007918 */ /* 0x000fc00000000000 */
        /* <DEDUP_REMOVED lines=12> */
.L_x_60:


//--------------------- .text._Z12update_statediiiPiP17curandStateXORWOW --------------------------
	.section	.text._Z12update_statediiiPiP17curandStateXORWOW,"ax",@progbits
	.align	128
        .global         _Z12update_statediiiPiP17curandStateXORWOW
        .type           _Z12update_statediiiPiP17curandStateXORWOW,@function
        .size           _Z12update_statediiiPiP17curandStateXORWOW,(.L_x_59 - _Z12update_statediiiPiP17curandStateXORWOW)
        .other          _Z12update_statediiiPiP17curandStateXORWOW,@"STO_CUDA_ENTRY STV_DEFAULT"
_Z12update_statediiiPiP17curandStateXORWOW:
.text._Z12update_statediiiPiP17curandStateXORWOW:
[----:B------:R-:W-:Y:S01]  /*0000*/  LDC R1, c[0x0][0x37c] ;  /* 0x0000df00ff017b82 */ /* 0x000fe20000000800 */
[----:B------:R-:W0:Y:S01]  /*0010*/  LDCU UR14, c[0x0][0x360] ;  /* 0x00006c00ff0e77ac */ /* 0x000e220008000800 */
[----:B------:R-:W1:Y:S06]  /*0020*/  S2R R0, SR_TID.X ;  /* 0x0000000000007919 */ /* 0x000e6c0000002100 */
[----:B------:R-:W-:Y:S01]  /*0030*/  S2UR UR15, SR_CTAID.X ;  /* 0x00000000000f79c3 */ /* 0x000fe20000002500 */
[----:B------:R-:W2:Y:S01]  /*0040*/  LDCU UR8, c[0x0][0x390] ;  /* 0x00007200ff0877ac */ /* 0x000ea20008000800 */
[----:B------:R-:W-:Y:S01]  /*0050*/  UMOV UR4, URZ ;  /* 0x000000ff00047c82 */ /* 0x000fe20008000000 */
[----:B------:R-:W3:Y:S01]  /*0060*/  LDCU.64 UR12, c[0x0][0x358] ;  /* 0x00006b00ff0c77ac */ /* 0x000ee20008000a00 */
[----:B0-----:R-:W0:Y:S01]  /*0070*/  I2F.U32.RP R2, UR14 ;  /* 0x0000000e00027d06 */ /* 0x001e220008209000 */
[----:B------:R-:W-:-:S02]  /*0080*/  UISETP.NE.U32.AND UP1, UPT, UR14, URZ, UPT ;  /* 0x000000ff0e00728c */ /* 0x000fc4000bf25070 */
[----:B------:R-:W-:-:S05]  /*0090*/  ULOP3.LUT UR16, URZ, UR14, URZ, 0x33, !UPT ;  /* 0x0000000eff107292 */ /* 0x000fca000f8e33ff */
[----:B0-----:R-:W0:Y:S01]  /*00a0*/  MUFU.RCP R2, R2 ;  /* 0x0000000200027308 */ /* 0x001e220000001000 */
[----:B-1----:R-:W-:Y:S01]  /*00b0*/  ISETP.NE.AND P0, PT, R0, RZ, PT ;  /* 0x000000ff0000720c */ /* 0x002fe20003f05270 */
[----:B0-----:R-:W-:-:S06]  /*00c0*/  VIADD R3, R2, 0xffffffe ;  /* 0x0ffffffe02037836 */ /* 0x001fcc0000000000 */
[----:B------:R-:W0:Y:S02]  /*00d0*/  F2I.FTZ.U32.TRUNC.NTZ R3, R3 ;  /* 0x0000000300037305 */ /* 0x000e24000021f000 */
[----:B0-----:R-:W-:Y:S01]  /*00e0*/  R2UR UR5, R3 ;  /* 0x00000000030572ca */ /* 0x001fe200000e0000 */
[----:B--2---:R-:W-:-:S12]  /*00f0*/  IMAD.U32 R3, RZ, RZ, UR8 ;  /* 0x00000008ff037e24 */ /* 0x004fd8000f8e00ff */
[----:B------:R-:W-:-:S04]  /*0100*/  UIADD3 UR6, UPT, UPT, URZ, -UR5, URZ ;  /* 0x80000005ff067290 */ /* 0x000fc8000fffe0ff */
[----:B------:R-:W-:-:S04]  /*0110*/  UIMAD UR6, UR6, UR14, URZ ;  /* 0x0000000e060672a4 */ /* 0x000fc8000f8e02ff */
[----:B------:R-:W-:-:S04]  /*0120*/  UIMAD.WIDE.U32 UR4, UR5, UR6, UR4 ;  /* 0x00000006050472a5 */ /* 0x000fc8000f8e0004 */
[----:B------:R-:W-:-:S03]  /*0130*/  UIMAD.WIDE.U32 UR4, UR5, UR8, URZ ;  /* 0x00000008050472a5 */ /* 0x000fc6000f8e00ff */
[----:B------:R-:W0:Y:S01]  /*0140*/  S2UR UR6, SR_CgaCtaId ;  /* 0x00000000000679c3 */ /* 0x000e220000008800 */
[----:B------:R-:W-:-:S03]  /*0150*/  UIADD3 UR7, UPT, UPT, -UR5, URZ, URZ ;  /* 0x000000ff05077290 */ /* 0x000fc6000fffe1ff */
[----:B------:R-:W-:Y:S01]  /*0160*/  UMOV UR4, 0x400 ;  /* 0x0000040000047882 */ /* 0x000fe20000000000 */
[----:B------:R-:W-:-:S04]  /*0170*/  UIMAD UR7, UR14, UR7, UR8 ;  /* 0x000000070e0772a4 */ /* 0x000fc8000f8e0208 */
[----:B------:R-:W-:-:S11]  /*0180*/  UISETP.GE.U32.AND UP2, UPT, UR7, UR14, UPT ;  /* 0x0000000e0700728c */ /* 0x000fd6000bf46070 */
[----:B------:R-:W-:Y:S02]  /*0190*/  @UP2 UIADD3 UR7, UPT, UPT, UR7, -UR14, URZ ;  /* 0x8000000e07072290 */ /* 0x000fe4000fffe0ff */
[----:B------:R-:W-:Y:S02]  /*01a0*/  @UP2 UIADD3 UR5, UPT, UPT, UR5, 0x1, URZ ;  /* 0x0000000105052890 */ /* 0x000fe4000fffe0ff */
[----:B0-----:R-:W-:Y:S02]  /*01b0*/  ULEA UR4, UR6, UR4, 0x18 ;  /* 0x0000000406047291 */ /* 0x001fe4000f8ec0ff */
[----:B------:R-:W-:Y:S02]  /*01c0*/  UISETP.GE.U32.AND UP0, UPT, UR7, UR14, UPT ;  /* 0x0000000e0700728c */ /* 0x000fe4000bf06070 */
[----:B------:R-:W-:Y:S02]  /*01d0*/  UISETP.GT.U32.AND UP2, UPT, UR14, UR8, UPT ;  /* 0x000000080e00728c */ /* 0x000fe4000bf44070 */
[----:B------:R-:W-:-:S03]  /*01e0*/  MOV R2, UR4 ;  /* 0x0000000400027c02 */ /* 0x000fc60008000f00 */
[----:B------:R-:W-:Y:S02]  /*01f0*/  @!P0 STS.64 [UR4+0x10], RZ ;  /* 0x000010ffff008988 */ /* 0x000fe40008000a04 */
[----:B------:R-:W-:Y:S02]  /*0200*/  IMAD R4, R3, 0x8, R2 ;  /* 0x0000000803047824 */ /* 0x000fe400078e0202 */
[----:B------:R-:W-:Y:S02]  /*0210*/  @UP0 UIADD3 UR5, UPT, UPT, UR5, 0x1, URZ ;  /* 0x0000000105050890 */ /* 0x000fe4000fffe0ff */
[----:B------:R-:W-:Y:S02]  /*0220*/  VIADD R5, R4, 0x20 ;  /* 0x0000002004057836 */ /* 0x000fe40000000000 */
[----:B------:R-:W-:-:S06]  /*0230*/  USEL UR6, UR16, UR5, !UP1 ;  /* 0x0000000510067287 */ /* 0x000fcc000c800000 */
[----:B------:R-:W-:Y:S01]  /*0240*/  IMAD R6, R0, UR6, RZ ;  /* 0x0000000600067c24 */ /* 0x000fe2000f8e02ff */
[----:B---3--:R-:W-:Y:S06]  /*0250*/  BRA.U UP2, `(.L_x_1) ;  /* 0x0000000902507547 */ /* 0x008fec000b800000 */
[----:B------:R-:W-:Y:S01]  /*0260*/  UISETP.LT.U32.AND UP2, UPT, UR6, 0x1, UPT ;  /* 0x000000010600788c */ /* 0x000fe2000bf41070 */
[----:B------:R-:W-:Y:S02]  /*0270*/  HFMA2 R7, -RZ, RZ, 0, 0 ;  /* 0x00000000ff077431 */ /* 0x000fe400000001ff */
[----:B------:R-:W-:Y:S01]  /*0280*/  IMAD R6, R3, UR15, R6 ;  /* 0x0000000f03067c24 */ /* 0x000fe2000f8e0206 */
[----:B------:R-:W-:Y:S02]  /*0290*/  USEL UR4, UR6, 0x1, !UP2 ;  /* 0x0000000106047887 */ /* 0x000fe4000d000000 */
[----:B------:R-:W-:Y:S02]  /*02a0*/  UISETP.GE.U32.AND UP2, UPT, UR6, 0x4, UPT ;  /* 0x000000040600788c */ /* 0x000fe4000bf46070 */
[----:B------:R-:W-:-:S07]  /*02b0*/  ULOP3.LUT UR5, UR4, 0x3, URZ, 0xc0, !UPT ;  /* 0x0000000304057892 */ /* 0x000fce000f8ec0ff */
[----:B------:R-:W-:Y:S05]  /*02c0*/  BRA.U !UP2, `(.L_x_2) ;  /* 0x000000090a007547 */ /* 0x000fea000b800000 */
[----:B------:R-:W0:Y:S01]  /*02d0*/  LDC.64 R10, c[0x0][0x398] ;  /* 0x0000e600ff0a7b82 */ /* 0x000e220000000a00 */
[----:B------:R-:W-:Y:S01]  /*02e0*/  ULOP3.LUT UR4, UR4, 0xfffffffc, URZ, 0xc0, !UPT ;  /* 0xfffffffc04047892 */ /* 0x000fe2000f8ec0ff */
[----:B------:R-:W-:-:S03]  /*02f0*/  IMAD.MOV.U32 R9, RZ, RZ, RZ ;  /* 0x000000ffff097224 */ /* 0x000fc600078e00ff */
[----:B------:R-:W-:Y:S02]  /*0300*/  UISETP.GT.AND UP2, UPT, UR4, URZ, UPT ;  /* 0x000000ff0400728c */ /* 0x000fe4000bf44270 */
[----:B------:R-:W-:-:S07]  /*0310*/  IMAD.U32 R7, RZ, RZ, UR4 ;  /* 0x00000004ff077e24 */ /* 0x000fce000f8e00ff */
[----:B------:R-:W-:Y:S05]  /*0320*/  BRA.U !UP2, `(.L_x_3) ;  /* 0x000000050aa07547 */ /* 0x000fea000b800000 */
[----:B------:R-:W-:Y:S02]  /*0330*/  IADD3 R8, PT, PT, R7, -R9, RZ ;  /* 0x8000000907087210 */ /* 0x000fe40007ffe0ff */
[----:B------:R-:W-:Y:S02]  /*0340*/  PLOP3.LUT P0, PT, PT, PT, PT, 0x80, 0x8 ;  /* 0x000000000008781c */ /* 0x000fe40003f0f070 */
[----:B------:R-:W-:-:S13]  /*0350*/  ISETP.GT.AND P1, PT, R8, 0xc, PT ;  /* 0x0000000c0800780c */ /* 0x000fda0003f24270 */
[----:B------:R-:W-:Y:S05]  /*0360*/  @!P1 BRA `(.L_x_4) ;  /* 0x0000000000fc9947 */ /* 0x000fea0003800000 */
[----:B------:R-:W-:Y:S01]  /*0370*/  PLOP3.LUT P0, PT, PT, PT, PT, 0x8, 0x80 ;  /* 0x000000000080781c */ /* 0x000fe20003f0e170 */
[----:B------:R-:W-:-:S12]  /*0380*/  VIADD R8, R7, 0xfffffff4 ;  /* 0xfffffff407087836 */ /* 0x000fd80000000000 */
.L_x_5:
[----:B-1----:R-:W1:Y:S01]  /*0390*/  LDC.64 R24, c[0x0][0x398] ;  /* 0x0000e600ff187b82 */ /* 0x002e620000000a00 */
[C-C-:B------:R-:W-:Y:S01]  /*03a0*/  IMAD.IADD R19, R6.reuse, 0x1, R9.reuse ;  /* 0x0000000106137824 */ /* 0x140fe200078e0209 */
[----:B------:R-:W-:-:S04]  /*03b0*/  IADD3 R21, PT, PT, R6, 0x4, R9 ;  /* 0x0000000406157810 */ /* 0x000fc80007ffe009 */
[C---:B------:R-:W-:Y:S02]  /*03c0*/  IADD3 R15, PT, PT, R19.reuse, 0x1, RZ ;  /* 0x00000001130f7810 */ /* 0x040fe40007ffe0ff */
[C---:B------:R-:W-:Y:S01]  /*03d0*/  IADD3 R27, PT, PT, R19.reuse, 0x5, RZ ;  /* 0x00000005131b7810 */ /* 0x040fe20007ffe0ff */
[C---:B------:R-:W-:Y:S02]  /*03e0*/  VIADD R17, R19.reuse, 0x2 ;  /* 0x0000000213117836 */ /* 0x040fe40000000000 */
[C---:B------:R-:W-:Y:S02]  /*03f0*/  VIADD R29, R19.reuse, 0x3 ;  /* 0x00000003131d7836 */ /* 0x040fe40000000000 */
[----:B-1----:R-:W-:-:S04]  /*0400*/  IMAD.WIDE.U32 R22, R19, 0x4, R24 ;  /* 0x0000000413167825 */ /* 0x002fc800078e0018 */
[--C-:B------:R-:W-:Y:S01]  /*0410*/  IMAD.WIDE.U32 R14, R15, 0x4, R24.reuse ;  /* 0x000000040f0e7825 */ /* 0x100fe200078e0018 */
[----:B------:R-:W2:Y:S03]  /*0420*/  LDG.E R12, desc[UR12][R22.64] ;  /* 0x0000000c160c7981 */ /* 0x000ea6000c1e1900 */
[--C-:B------:R-:W-:Y:S01]  /*0430*/  IMAD.WIDE.U32 R20, R21, 0x4, R24.reuse ;  /* 0x0000000415147825 */ /* 0x100fe200078e0018 */
[----:B------:R1:W2:Y:S03]  /*0440*/  LDG.E R13, desc[UR12][R14.64] ;  /* 0x0000000c0e0d7981 */ /* 0x0002a6000c1e1900 */
[--C-:B------:R-:W-:Y:S02]  /*0450*/  IMAD.WIDE.U32 R26, R27, 0x4, R24.reuse ;  /* 0x000000041b1a7825 */ /* 0x100fe400078e0018 */
[----:B------:R-:W3:Y:S02]  /*0460*/  LDG.E R20, desc[UR12][R20.64] ;  /* 0x0000000c14147981 */ /* 0x000ee4000c1e1900 */
[----:B------:R-:W-:-:S04]  /*0470*/  IMAD.WIDE.U32 R28, R29, 0x4, R24 ;  /* 0x000000041d1c7825 */ /* 0x000fc800078e0018 */
[----:B-1----:R-:W-:Y:S02]  /*0480*/  IMAD.WIDE.U32 R14, R17, 0x4, R24 ;  /* 0x00000004110e7825 */ /* 0x002fe400078e0018 */
[----:B------:R-:W4:Y:S04]  /*0490*/  LDG.E R17, desc[UR12][R28.64] ;  /* 0x0000000c1c117981 */ /* 0x000f28000c1e1900 */
[----:B------:R-:W3:Y:S04]  /*04a0*/  LDG.E R21, desc[UR12][R26.64] ;  /* 0x0000000c1a157981 */ /* 0x000ee8000c1e1900 */
[----:B------:R1:W4:Y:S01]  /*04b0*/  LDG.E R16, desc[UR12][R14.64] ;  /* 0x0000000c0e107981 */ /* 0x000322000c1e1900 */
[C-C-:B------:R-:W-:Y:S01]  /*04c0*/  IADD3 R23, PT, PT, R6.reuse, 0x8, R9.reuse ;  /* 0x0000000806177810 */ /* 0x140fe20007ffe009 */
[----:B------:R-:W-:Y:S01]  /*04d0*/  IMAD R22, R9, 0x4, R4 ;  /* 0x0000000409167824 */ /* 0x000fe200078e0204 */
[----:B------:R-:W-:-:S03]  /*04e0*/  IADD3 R18, PT, PT, R6, 0xc, R9 ;  /* 0x0000000c06127810 */ /* 0x000fc60007ffe009 */
[----:B-1----:R-:W-:-:S04]  /*04f0*/  IMAD.WIDE.U32 R14, R23, 0x4, R24 ;  /* 0x00000004170e7825 */ /* 0x002fc800078e0018 */
[----:B------:R-:W-:Y:S02]  /*0500*/  VIADD R23, R19, 0x6 ;  /* 0x0000000613177836 */ /* 0x000fe40000000000 */
[----:B------:R1:W5:Y:S02]  /*0510*/  LDG.E R14, desc[UR12][R14.64] ;  /* 0x0000000c0e0e7981 */ /* 0x000364000c1e1900 */
[----:B------:R-:W-:Y:S01]  /*0520*/  IMAD.WIDE.U32 R26, R23, 0x4, R24 ;  /* 0x00000004171a7825 */ /* 0x000fe200078e0018 */
[----:B------:R-:W-:-:S03]  /*0530*/  IADD3 R23, PT, PT, R19, 0x7, RZ ;  /* 0x0000000713177810 */ /* 0x000fc60007ffe0ff */
[----:B------:R-:W-:-:S04]  /*0540*/  IMAD.WIDE.U32 R28, R18, 0x4, R24 ;  /* 0x00000004121c7825 */ /* 0x000fc800078e0018 */
[----:B-1----:R-:W-:Y:S01]  /*0550*/  VIADD R15, R19, 0x9 ;  /* 0x00000009130f7836 */ /* 0x002fe20000000000 */
[----:B------:R1:W5:Y:S02]  /*0560*/  LDG.E R18, desc[UR12][R28.64] ;  /* 0x0000000c1c127981 */ /* 0x000364000c1e1900 */
[----:B-1----:R-:W-:-:S04]  /*0570*/  IMAD.WIDE.U32 R28, R23, 0x4, R24 ;  /* 0x00000004171c7825 */ /* 0x002fc800078e0018 */
[C---:B------:R-:W-:Y:S01]  /*0580*/  VIADD R23, R19.reuse, 0xd ;  /* 0x0000000d13177836 */ /* 0x040fe20000000000 */
[----:B--2---:R1:W-:Y:S04]  /*0590*/  STS.64 [R22+0x20], R12 ;  /* 0x0000200c16007388 */ /* 0x0043e80000000a00 */
[----:B-1----:R1:W2:Y:S01]  /*05a0*/  LDG.E R12, desc[UR12][R26.64] ;  /* 0x0000000c1a0c7981 */ /* 0x0022a2000c1e1900 */
[----:B------:R-:W-:-:S03]  /*05b0*/  VIADD R13, R19, 0xa ;  /* 0x0000000a130d7836 */ /* 0x000fc60000000000 */
[----:B---3--:R3:W-:Y:S01]  /*05c0*/  STS.64 [R22+0x30], R20 ;  /* 0x0000301416007388 */ /* 0x0087e20000000a00 */
[----:B-1----:R-:W-:-:S03]  /*05d0*/  IMAD.WIDE.U32 R26, R15, 0x4, R24 ;  /* 0x000000040f1a7825 */ /* 0x002fc600078e0018 */
[----:B----4-:R1:W-:Y:S04]  /*05e0*/  STS.64 [R22+0x28], R16 ;  /* 0x0000281016007388 */ /* 0x0103e80000000a00 */
[----:B------:R4:W5:Y:S01]  /*05f0*/  LDG.E R15, desc[UR12][R26.64] ;  /* 0x0000000c1a0f7981 */ /* 0x000962000c1e1900 */
[C---:B---3--:R-:W-:Y:S01]  /*0600*/  IADD3 R21, PT, PT, R19.reuse, 0xb, RZ ;  /* 0x0000000b13157810 */ /* 0x048fe20007ffe0ff */
[C---:B----4-:R-:W-:Y:S01]  /*0610*/  VIADD R27, R19.reuse, 0xe ;  /* 0x0000000e131b7836 */ /* 0x050fe20000000000 */
[----:B------:R-:W-:Y:S01]  /*0620*/  IADD3 R19, PT, PT, R19, 0xf, RZ ;  /* 0x0000000f13137810 */ /* 0x000fe20007ffe0ff */
[--C-:B-1----:R-:W-:Y:S02]  /*0630*/  IMAD.WIDE.U32 R16, R13, 0x4, R24.reuse ;  /* 0x000000040d107825 */ /* 0x102fe400078e0018 */
[----:B------:R1:W2:Y:S02]  /*0640*/  LDG.E R13, desc[UR12][R28.64] ;  /* 0x0000000c1c0d7981 */ /* 0x0002a4000c1e1900 */
[----:B------:R-:W-:-:S02]  /*0650*/  IMAD.WIDE.U32 R20, R21, 0x4, R24 ;  /* 0x0000000415147825 */ /* 0x000fc400078e0018 */
[----:B------:R-:W3:Y:S02]  /*0660*/  LDG.E R16, desc[UR12][R16.64] ;  /* 0x0000000c10107981 */ /* 0x000ee4000c1e1900 */
[----:B------:R-:W-:-:S04]  /*0670*/  IMAD.WIDE.U32 R26, R27, 0x4, R24 ;  /* 0x000000041b1a7825 */ /* 0x000fc800078e0018 */
[----:B-1----:R-:W-:-:S04]  /*0680*/  IMAD.WIDE.U32 R28, R23, 0x4, R24 ;  /* 0x00000004171c7825 */ /* 0x002fc800078e0018 */
[----:B------:R-:W-:Y:S01]  /*0690*/  IMAD.WIDE.U32 R24, R19, 0x4, R24 ;  /* 0x0000000413187825 */ /* 0x000fe200078e0018 */
[----:B------:R-:W3:Y:S04]  /*06a0*/  LDG.E R17, desc[UR12][R20.64] ;  /* 0x0000000c14117981 */ /* 0x000ee8000c1e1900 */
[----:B------:R-:W4:Y:S04]  /*06b0*/  LDG.E R19, desc[UR12][R28.64] ;  /* 0x0000000c1c137981 */ /* 0x000f28000c1e1900 */
[----:B------:R-:W4:Y:S04]  /*06c0*/  LDG.E R20, desc[UR12][R26.64] ;  /* 0x0000000c1a147981 */ /* 0x000f28000c1e1900 */
[----:B------:R-:W4:Y:S01]  /*06d0*/  LDG.E R21, desc[UR12][R24.64] ;  /* 0x0000000c18157981 */ /* 0x000f22000c1e1900 */
[----:B------:R-:W-:-:S05]  /*06e0*/  VIADD R9, R9, 0x10 ;  /* 0x0000001009097836 */ /* 0x000fca0000000000 */
[----:B------:R-:W-:Y:S01]  /*06f0*/  ISETP.GE.AND P1, PT, R9, R8, PT ;  /* 0x000000080900720c */ /* 0x000fe20003f26270 */
[----:B-----5:R1:W-:Y:S04]  /*0700*/  STS.64 [R22+0x40], R14 ;  /* 0x0000400e16007388 */ /* 0x0203e80000000a00 */
[----:B--2---:R1:W-:Y:S04]  /*0710*/  STS.64 [R22+0x38], R12 ;  /* 0x0000380c16007388 */ /* 0x0043e80000000a00 */
[----:B---3--:R1:W-:Y:S04]  /*0720*/  STS.64 [R22+0x48], R16 ;  /* 0x0000481016007388 */ /* 0x0083e80000000a00 */
[----:B----4-:R1:W-:Y:S04]  /*0730*/  STS.64 [R22+0x50], R18 ;  /* 0x0000501216007388 */ /* 0x0103e80000000a00 */
[----:B------:R1:W-:Y:S01]  /*0740*/  STS.64 [R22+0x58], R20 ;  /* 0x0000581416007388 */ /* 0x0003e20000000a00 */
[----:B------:R-:W-:Y:S05]  /*0750*/  @!P1 BRA `(.L_x_5) ;  /* 0xfffffffc000c9947 */ /* 0x000fea000383ffff */
.L_x_4:
[----:B------:R-:W-:-:S05]  /*0760*/  IMAD.IADD R8, R7, 0x1, -R9 ;  /* 0x0000000107087824 */ /* 0x000fca00078e0a09 */
[----:B------:R-:W-:-:S13]  /*0770*/  ISETP.GT.AND P1, PT, R8, 0x4, PT ;  /* 0x000000040800780c */ /* 0x000fda0003f24270 */
[----:B------:R-:W-:Y:S05]  /*0780*/  @!P1 BRA `(.L_x_6) ;  /* 0x0000000000809947 */ /* 0x000fea0003800000 */
[----:B-1----:R-:W1:Y:S01]  /*0790*/  LDC.64 R14, c[0x0][0x398] ;  /* 0x0000e600ff0e7b82 */ /* 0x002e620000000a00 */
[C---:B------:R-:W-:Y:S02]  /*07a0*/  IADD3 R19, PT, PT, R6.reuse, R9, RZ ;  /* 0x0000000906137210 */ /* 0x040fe40007ffe0ff */
[----:B------:R-:W-:Y:S02]  /*07b0*/  IADD3 R17, PT, PT, R6, 0x4, R9 ;  /* 0x0000000406117810 */ /* 0x000fe40007ffe009 */
[C---:B------:R-:W-:Y:S01]  /*07c0*/  IADD3 R25, PT, PT, R19.reuse, 0x3, RZ ;  /* 0x0000000313197810 */ /* 0x040fe20007ffe0ff */
[C---:B------:R-:W-:Y:S02]  /*07d0*/  VIADD R29, R19.reuse, 0x1 ;  /* 0x00000001131d7836 */ /* 0x040fe40000000000 */
[C---:B------:R-:W-:Y:S02]  /*07e0*/  VIADD R27, R19.reuse, 0x2 ;  /* 0x00000002131b7836 */ /* 0x040fe40000000000 */
[----:B------:R-:W-:-:S02]  /*07f0*/  VIADD R23, R19, 0x5 ;  /* 0x0000000513177836 */ /* 0x000fc40000000000 */
[C---:B------:R-:W-:Y:S02]  /*0800*/  VIADD R13, R19.reuse, 0x6 ;  /* 0x00000006130d7836 */ /* 0x040fe40000000000 */
[C---:B-1----:R-:W-:Y:S01]  /*0810*/  IMAD.WIDE.U32 R20, R19.reuse, 0x4, R14 ;  /* 0x0000000413147825 */ /* 0x042fe200078e000e */
[----:B------:R-:W-:-:S03]  /*0820*/  IADD3 R19, PT, PT, R19, 0x7, RZ ;  /* 0x0000000713137810 */ /* 0x000fc60007ffe0ff */
[--C-:B------:R-:W-:Y:S01]  /*0830*/  IMAD.WIDE.U32 R16, R17, 0x4, R14.reuse ;  /* 0x0000000411107825 */ /* 0x100fe200078e000e */
[----:B------:R-:W2:Y:S03]  /*0840*/  LDG.E R18, desc[UR12][R20.64] ;  /* 0x0000000c14127981 */ /* 0x000ea6000c1e1900 */
[--C-:B------:R-:W-:Y:S02]  /*0850*/  IMAD.WIDE.U32 R12, R13, 0x4, R14.reuse ;  /* 0x000000040d0c7825 */ /* 0x100fe400078e000e */
[----:B------:R-:W3:Y:S02]  /*0860*/  LDG.E R16, desc[UR12][R16.64] ;  /* 0x0000000c10107981 */ /* 0x000ee4000c1e1900 */
[--C-:B------:R-:W-:Y:S02]  /*0870*/  IMAD.WIDE.U32 R28, R29, 0x4, R14.reuse ;  /* 0x000000041d1c7825 */ /* 0x100fe400078e000e */
[----:B------:R-:W4:Y:S02]  /*0880*/  LDG.E R12, desc[UR12][R12.64] ;  /* 0x0000000c0c0c7981 */ /* 0x000f24000c1e1900 */
[----:B------:R-:W-:-:S04]  /*0890*/  IMAD.WIDE.U32 R26, R27, 0x4, R14 ;  /* 0x000000041b1a7825 */ /* 0x000fc800078e000e */
[--C-:B------:R-:W-:Y:S01]  /*08a0*/  IMAD.WIDE.U32 R24, R25, 0x4, R14.reuse ;  /* 0x0000000419187825 */ /* 0x100fe200078e000e */
[----:B------:R-:W5:Y:S03]  /*08b0*/  LDG.E R20, desc[UR12][R26.64] ;  /* 0x0000000c1a147981 */ /* 0x000f66000c1e1900 */
[--C-:B------:R-:W-:Y:S01]  /*08c0*/  IMAD.WIDE.U32 R22, R23, 0x4, R14.reuse ;  /* 0x0000000417167825 */ /* 0x100fe200078e000e */
[----:B------:R-:W5:Y:S03]  /*08d0*/  LDG.E R21, desc[UR12][R24.64] ;  /* 0x0000000c18157981 */ /* 0x000f66000c1e1900 */
[----:B------:R-:W-:Y:S01]  /*08e0*/  IMAD.WIDE.U32 R14, R19, 0x4, R14 ;  /* 0x00000004130e7825 */ /* 0x000fe200078e000e */
[----:B------:R-:W3:Y:S04]  /*08f0*/  LDG.E R17, desc[UR12][R22.64] ;  /* 0x0000000c16117981 */ /* 0x000ee8000c1e1900 */
[----:B------:R-:W2:Y:S04]  /*0900*/  LDG.E R19, desc[UR12][R28.64] ;  /* 0x0000000c1c137981 */ /* 0x000ea8000c1e1900 */
[----:B------:R-:W4:Y:S01]  /*0910*/  LDG.E R13, desc[UR12][R14.64] ;  /* 0x0000000c0e0d7981 */ /* 0x000f22000c1e1900 */
[C---:B------:R-:W-:Y:S01]  /*0920*/  IMAD R8, R9.reuse, 0x4, R5 ;  /* 0x0000000409087824 */ /* 0x040fe200078e0205 */
[----:B------:R-:W-:Y:S01]  /*0930*/  PLOP3.LUT P0, PT, PT, PT, PT, 0x8, 0x80 ;  /* 0x000000000080781c */ /* 0x000fe20003f0e170 */
[----:B------:R-:W-:-:S03]  /*0940*/  VIADD R9, R9, 0x8 ;  /* 0x0000000809097836 */ /* 0x000fc60000000000 */
[----:B-----5:R1:W-:Y:S04]  /*0950*/  STS.64 [R8+0x8], R20 ;  /* 0x0000081408007388 */ /* 0x0203e80000000a00 */
[----:B---3--:R1:W-:Y:S04]  /*0960*/  STS.64 [R8+0x10], R16 ;  /* 0x0000101008007388 */ /* 0x0083e80000000a00 */
[----:B--2---:R1:W-:Y:S04]  /*0970*/  STS.64 [R8], R18 ;  /* 0x0000001208007388 */ /* 0x0043e80000000a00 */
[----:B----4-:R1:W-:Y:S02]  /*0980*/  STS.64 [R8+0x18], R12 ;  /* 0x0000180c08007388 */ /* 0x0103e40000000a00 */
.L_x_6:
[----:B------:R-:W-:-:S13]  /*0990*/  ISETP.NE.OR P0, PT, R9, R7, P0 ;  /* 0x000000070900720c */ /* 0x000fda0000705670 */
[----:B------:R-:W-:Y:S05]  /*09a0*/  @!P0 BRA `(.L_x_2) ;  /* 0x0000000000488947 */ /* 0x000fea0003800000 */
.L_x_3:
[----:B-1----:R-:W-:-:S04]  /*09b0*/  IADD3 R17, PT, PT, R6, R9, RZ ;  /* 0x0000000906117210 */ /* 0x002fc80007ffe0ff */
[C---:B------:R-:W-:Y:S01]  /*09c0*/  IADD3 R13, PT, PT, R17.reuse, 0x3, RZ ;  /* 0x00000003110d7810 */ /* 0x040fe20007ffe0ff */
[C---:B------:R-:W-:Y:S02]  /*09d0*/  VIADD R19, R17.reuse, 0x1 ;  /* 0x0000000111137836 */ /* 0x040fe40000000000 */
[C---:B------:R-:W-:Y:S02]  /*09e0*/  VIADD R21, R17.reuse, 0x2 ;  /* 0x0000000211157836 */ /* 0x040fe40000000000 */
[----:B0-----:R-:W-:-:S04]  /*09f0*/  IMAD.WIDE.U32 R16, R17, 0x4, R10 ;  /* 0x0000000411107825 */ /* 0x001fc800078e000a */
[--C-:B------:R-:W-:Y:S01]  /*0a00*/  IMAD.WIDE.U32 R18, R19, 0x4, R10.reuse ;  /* 0x0000000413127825 */ /* 0x100fe200078e000a */
[----:B--2---:R-:W2:Y:S03]  /*0a10*/  LDG.E R14, desc[UR12][R16.64] ;  /* 0x0000000c100e7981 */ /* 0x004ea6000c1e1900 */
[--C-:B------:R-:W-:Y:S01]  /*0a20*/  IMAD.WIDE.U32 R20, R21, 0x4, R10.reuse ;  /* 0x0000000415147825 */ /* 0x100fe200078e000a */
[----:B------:R-:W2:Y:S03]  /*0a30*/  LDG.E R15, desc[UR12][R18.64] ;  /* 0x0000000c120f7981 */ /* 0x000ea6000c1e1900 */
[----:B------:R-:W-:Y:S01]  /*0a40*/  IMAD.WIDE.U32 R12, R13, 0x4, R10 ;  /* 0x000000040d0c7825 */ /* 0x000fe200078e000a */
[----:B------:R-:W3:Y:S04]  /*0a50*/  LDG.E R22, desc[UR12][R20.64] ;  /* 0x0000000c14167981 */ /* 0x000ee8000c1e1900 */
[----:B------:R-:W3:Y:S01]  /*0a60*/  LDG.E R23, desc[UR12][R12.64] ;  /* 0x0000000c0c177981 */ /* 0x000ee2000c1e1900 */
[----:B------:R-:W-:-:S02]  /*0a70*/  IMAD R8, R9, 0x4, R4 ;  /* 0x0000000409087824 */ /* 0x000fc400078e0204 */
[----:B------:R-:W-:-:S05]  /*0a80*/  VIADD R9, R9, 0x4 ;  /* 0x0000000409097836 */ /* 0x000fca0000000000 */
[----:B------:R-:W-:Y:S01]  /*0a90*/  ISETP.NE.AND P0, PT, R9, R7, PT ;  /* 0x000000070900720c */ /* 0x000fe20003f05270 */
[----:B--2---:R2:W-:Y:S04]  /*0aa0*/  STS.64 [R8+0x20], R14 ;  /* 0x0000200e08007388 */ /* 0x0045e80000000a00 */
[----:B---3--:R2:W-:Y:S08]  /*0ab0*/  STS.64 [R8+0x28], R22 ;  /* 0x0000281608007388 */ /* 0x0085f00000000a00 */
[----:B------:R-:W-:Y:S05]  /*0ac0*/  @P0 BRA `(.L_x_3) ;  /* 0xfffffffc00b80947 */ /* 0x000fea000383ffff */
.L_x_2:
[----:B------:R-:W-:-:S09]  /*0ad0*/  UISETP.NE.AND UP2, UPT, UR5, URZ, UPT ;  /* 0x000000ff0500728c */ /* 0x000fd2000bf45270 */
[----:B------:R-:W-:Y:S05]  /*0ae0*/  BRA.U !UP2, `(.L_x_1) ;  /* 0x000000010a2c7547 */ /* 0x000fea000b800000 */
[----:B0-----:R-:W0:Y:S01]  /*0af0*/  LDC.64 R10, c[0x0][0x398] ;  /* 0x0000e600ff0a7b82 */ /* 0x001e220000000a00 */
[----:B------:R-:W-:-:S05]  /*0b00*/  UMOV UR4, URZ ;  /* 0x000000ff00047c82 */ /* 0x000fca0008000000 */
.L_x_7:
[----:B------:R-:W-:-:S05]  /*0b10*/  IADD3 R9, PT, PT, R6, R7, RZ ;  /* 0x0000000706097210 */ /* 0x000fca0007ffe0ff */
[----:B0123--:R-:W-:-:S06]  /*0b20*/  IMAD.WIDE.U32 R8, R9, 0x4, R10 ;  /* 0x0000000409087825 */ /* 0x00ffcc00078e000a */
[----:B------:R-:W2:Y:S01]  /*0b30*/  LDG.E R8, desc[UR12][R8.64] ;  /* 0x0000000c08087981 */ /* 0x000ea2000c1e1900 */
[C---:B------:R-:W-:Y:S01]  /*0b40*/  IMAD R13, R7.reuse, 0x4, R4 ;  /* 0x00000004070d7824 */ /* 0x040fe200078e0204 */
[----:B------:R-:W-:Y:S01]  /*0b50*/  UIADD3 UR4, UPT, UPT, UR4, 0x1, URZ ;  /* 0x0000000104047890 */ /* 0x000fe2000fffe0ff */
[----:B------:R-:W-:-:S03]  /*0b60*/  VIADD R7, R7, 0x1 ;  /* 0x0000000107077836 */ /* 0x000fc60000000000 */
[----:B------:R-:W-:Y:S01]  /*0b70*/  UISETP.NE.AND UP2, UPT, UR4, UR5, UPT ;  /* 0x000000050400728c */ /* 0x000fe2000bf45270 */
[----:B--2---:R3:W-:Y:S08]  /*0b80*/  STS [R13+0x20], R8 ;  /* 0x000020080d007388 */ /* 0x0047f00000000800 */
[----:B------:R-:W-:Y:S05]  /*0b90*/  BRA.U UP2, `(.L_x_7) ;  /* 0xfffffffd02dc7547 */ /* 0x000fea000b83ffff */
.L_x_1:
[----:B------:R-:W-:Y:S01]  /*0ba0*/  UIADD3 UR4, UPT, UPT, UR7, -UR14, URZ ;  /* 0x8000000e07047290 */ /* 0x000fe2000fffe0ff */
[----:B------:R-:W-:Y:S03]  /*0bb0*/  BSSY.RECONVERGENT B0, `(.L_x_8) ;  /* 0x000000d000007945 */ /* 0x000fe60003800200 */
[----:B------:R-:W-:-:S06]  /*0bc0*/  @UP1 USEL UR16, UR4, UR7, UP0 ;  /* 0x0000000704101287 */ /* 0x000fcc0008000000 */
[----:B------:R-:W-:-:S13]  /*0bd0*/  ISETP.GE.U32.AND P0, PT, R0, UR16, PT ;  /* 0x0000001000007c0c */ /* 0x000fda000bf06070 */
[----:B------:R-:W-:Y:S05]  /*0be0*/  @P0 BRA `(.L_x_9) ;  /* 0x0000000000240947 */ /* 0x000fea0003800000 */
[----:B-123--:R-:W1:Y:S01]  /*0bf0*/  LDC R8, c[0x0][0x360] ;  /* 0x0000d800ff087b82 */ /* 0x00ee620000000800 */
[----:B------:R-:W-:-:S07]  /*0c00*/  IMAD R3, R3, UR15, R0 ;  /* 0x0000000f03037c24 */ /* 0x000fce000f8e0200 */
[----:B------:R-:W2:Y:S01]  /*0c10*/  LDC.64 R6, c[0x0][0x398] ;  /* 0x0000e600ff067b82 */ /* 0x000ea20000000a00 */
[----:B-1----:R-:W-:-:S04]  /*0c20*/  IMAD R3, R8, UR6, R3 ;  /* 0x0000000608037c24 */ /* 0x002fc8000f8e0203 */
[----:B--2---:R-:W-:-:S06]  /*0c30*/  IMAD.WIDE.U32 R6, R3, 0x4, R6 ;  /* 0x0000000403067825 */ /* 0x004fcc00078e0006 */
[----:B------:R-:W2:Y:S01]  /*0c40*/  LDG.E R6, desc[UR12][R6.64] ;  /* 0x0000000c06067981 */ /* 0x000ea2000c1e1900 */
[----:B------:R-:W-:-:S05]  /*0c50*/  IMAD R3, R8, UR6, R0 ;  /* 0x0000000608037c24 */ /* 0x000fca000f8e0200 */
[----:B------:R-:W-:-:S05]  /*0c60*/  LEA R3, R3, R4, 0x2 ;  /* 0x0000000403037211 */ /* 0x000fca00078e10ff */
[----:B--2---:R4:W-:Y:S02]  /*0c70*/  STS [R3+0x20], R6 ;  /* 0x0000200603007388 */ /* 0x0049e40000000800 */
.L_x_9:
[----:B------:R-:W-:Y:S05]  /*0c80*/  BSYNC.RECONVERGENT B0 ;  /* 0x0000000000007941 */ /* 0x000fea0003800200 */
.L_x_8:
[----:B----4-:R-:W4:Y:S01]  /*0c90*/  LDS.64 R6, [R2+0x10] ;  /* 0x0000100002067984 */ /* 0x010f220000000a00 */
[----:B------:R-:W4:Y:S02]  /*0ca0*/  LDCU.64 UR4, c[0x0][0x380] ;  /* 0x00007000ff0477ac */ /* 0x000f240008000a00 */
[----:B----4-:R-:W-:-:S14]  /*0cb0*/  DSETP.GEU.AND P0, PT, R6, UR4, PT ;  /* 0x0000000406007e2a */ /* 0x010fdc000bf0e000 */
[----:B------:R-:W-:Y:S05]  /*0cc0*/  @P0 BRA `(.L_x_10) ;  /* 0x0000002400300947 */ /* 0x000fea0003800000 */
[----:B------:R-:W4:Y:S01]  /*0cd0*/  LDCU.64 UR4, c[0x0][0x3a0] ;  /* 0x00007400ff0477ac */ /* 0x000f220008000a00 */
[----:B------:R-:W-:Y:S01]  /*0ce0*/  BSSY.RECONVERGENT B0, `(.L_x_10) ;  /* 0x000024a000007945 */ /* 0x000fe20003800200 */
[----:B------:R-:W-:Y:S02]  /*0cf0*/  UISETP.LT.U32.AND UP0, UPT, UR6, 0x1, UPT ;  /* 0x000000010600788c */ /* 0x000fe4000bf01070 */
[----:B------:R-:W-:Y:S02]  /*0d00*/  UIADD3 UR18, UPT, UPT, UR8, 0x7, URZ ;  /* 0x0000000708127890 */ /* 0x000fe4000fffe0ff */
[----:B------:R-:W-:Y:S02]  /*0d10*/  UIADD3 UR17, UPT, UPT, UR8, -0x1, URZ ;  /* 0xffffffff08117890 */ /* 0x000fe4000fffe0ff */
[----:B------:R-:W-:Y:S02]  /*0d20*/  UIADD3 UR7, UPT, UPT, UR8, 0x3, URZ ;  /* 0x0000000308077890 */ /* 0x000fe4000fffe0ff */
[----:B------:R-:W-:-:S02]  /*0d30*/  USEL UR9, UR6, 0x1, !UP0 ;  /* 0x0000000106097887 */ /* 0x000fc4000c000000 */
[----:B------:R-:W-:Y:S02]  /*0d40*/  ULOP3.LUT UR8, UR18, 0x7, URZ, 0xc0, !UPT ;  /* 0x0000000712087892 */ /* 0x000fe4000f8ec0ff */
[----:B------:R-:W-:Y:S01]  /*0d50*/  ULOP3.LUT UR23, UR9, 0x3, URZ, 0xc0, !UPT ;  /* 0x0000000309177892 */ /* 0x000fe2000f8ec0ff */
[----:B------:R-:W0:Y:S01]  /*0d60*/  LDCU UR19, c[0x0][0x390] ;  /* 0x00007200ff1377ac */ /* 0x000e220008000800 */
[----:B------:R-:W0:Y:S01]  /*0d70*/  LDCU UR20, c[0x0][0x388] ;  /* 0x00007100ff1477ac */ /* 0x000e220008000800 */
[----:B----4-:R-:W-:Y:S02]  /*0d80*/  UIMAD.WIDE.U32 UR4, UR15, 0x30, UR4 ;  /* 0x000000300f0478a5 */ /* 0x010fe4000f8e0004 */
[----:B------:R-:W-:Y:S02]  /*0d90*/  ULOP3.LUT UR21, UR7, 0x3, URZ, 0xc0, !UPT ;  /* 0x0000000307157892 */ /* 0x000fe4000f8ec0ff */
[----:B------:R-:W-:Y:S02]  /*0da0*/  ULOP3.LUT UR22, UR17, 0xfffffff8, URZ, 0xc0, !UPT ;  /* 0xfffffff811167892 */ /* 0x000fe4000f8ec0ff */
[----:B------:R-:W-:-:S02]  /*0db0*/  UIADD3 UR8, UPT, UPT, UR8, -0x1, URZ ;  /* 0xffffffff08087890 */ /* 0x000fc4000fffe0ff */
[----:B------:R-:W-:-:S12]  /*0dc0*/  ULOP3.LUT UR9, UR9, 0xfffffffc, URZ, 0xc0, !UPT ;  /* 0xfffffffc09097892 */ /* 0x000fd8000f8ec0ff */
.L_x_32:
[----:B----4-:R-:W4:Y:S02]  /*0dd0*/  LDCU UR10, c[0x0][0x390] ;  /* 0x00007200ff0a77ac */ /* 0x010f240008000800 */
[----:B----4-:R-:W-:-:S05]  /*0de0*/  IMAD.U32 R3, RZ, RZ, UR10 ;  /* 0x0000000aff037e24 */ /* 0x010fca000f8e00ff */
[----:B------:R-:W-:-:S13]  /*0df0*/  ISETP.LT.U32.AND P0, PT, R3, UR14, PT ;  /* 0x0000000e03007c0c */ /* 0x000fda000bf01070 */
[----:B0-2---:R-:W-:Y:S05]  /*0e00*/  @P0 BRA `(.L_x_11) ;  /* 0x0000000c00100947 */ /* 0x005fea0003800000 */
[----:B------:R-:W-:Y:S01]  /*0e10*/  UISETP.GE.U32.AND UP0, UPT, UR6, 0x4, UPT ;  /* 0x000000040600788c */ /* 0x000fe2000bf06070 */
[----:B------:R-:W-:-:S08]  /*0e20*/  IMAD.MOV.U32 R2, RZ, RZ, RZ ;  /* 0x000000ffff027224 */ /* 0x000fd000078e00ff */
[----:B------:R-:W-:Y:S05]  /*0e30*/  BRA.U !UP0, `(.L_x_12) ;  /* 0x0000000508b87547 */ /* 0x000fea000b800000 */
[----:B------:R-:W-:Y:S01]  /*0e40*/  IABS R2, R3 ;  /* 0x0000000300027213 */ /* 0x000fe20000000000 */
[----:B------:R-:W-:-:S03]  /*0e50*/  IMAD.MOV.U32 R6, RZ, RZ, RZ ;  /* 0x000000ffff067224 */ /* 0x000fc600078e00ff */
[----:B------:R-:W4:Y:S08]  /*0e60*/  I2F.RP R3, R2 ;  /* 0x0000000200037306 */ /* 0x000f300000209400 */
[----:B----4-:R-:W1:Y:S02]  /*0e70*/  MUFU.RCP R3, R3 ;  /* 0x0000000300037308 */ /* 0x010e640000001000 */
[----:B-123--:R-:W-:-:S06]  /*0e80*/  IADD3 R8, PT, PT, R3, 0xffffffe, RZ ;  /* 0x0ffffffe03087810 */ /* 0x00efcc0007ffe0ff */
[----:B------:R1:W2:Y:S02]  /*0e90*/  F2I.FTZ.U32.TRUNC.NTZ R9, R8 ;  /* 0x0000000800097305 */ /* 0x0002a4000021f000 */
[----:B-1----:R-:W-:Y:S01]  /*0ea0*/  MOV R8, RZ ;  /* 0x000000ff00087202 */ /* 0x002fe20000000f00 */
[----:B--2---:R-:W-:-:S04]  /*0eb0*/  IMAD.MOV R7, RZ, RZ, -R9 ;  /* 0x000000ffff077224 */ /* 0x004fc800078e0a09 */
[----:B------:R-:W-:-:S04]  /*0ec0*/  IMAD R7, R7, R2, RZ ;  /* 0x0000000207077224 */ /* 0x000fc800078e02ff */
[----:B------:R-:W-:-:S07]  /*0ed0*/  IMAD.HI.U32 R7, R9, R7, R8 ;  /* 0x0000000709077227 */ /* 0x000fce00078e0008 */
.L_x_13:
[----:B0-----:R-:W-:Y:S01]  /*0ee0*/  IMAD.U32 R3, RZ, RZ, UR19 ;  /* 0x00000013ff037e24 */ /* 0x001fe2000f8e00ff */
[----:B-1----:R-:W-:Y:S01]  /*0ef0*/  IABS R14, R6 ;  /* 0x00000006000e7213 */ /* 0x002fe20000000000 */
[C---:B------:R-:W-:Y:S01]  /*0f00*/  VIADD R9, R6.reuse, 0xffffffff ;  /* 0xffffffff06097836 */ /* 0x040fe20000000000 */
[----:B------:R-:W0:Y:S01]  /*0f10*/  S2UR UR11, SR_CgaCtaId ;  /* 0x00000000000b79c3 */ /* 0x000e220000008800 */
[C---:B------:R-:W-:Y:S01]  /*0f20*/  ISETP.GE.AND P2, PT, R6.reuse, RZ, PT ;  /* 0x000000ff0600720c */ /* 0x040fe20003f46270 */
[----:B------:R-:W-:Y:S01]  /*0f30*/  UMOV UR10, 0x400 ;  /* 0x00000400000a7882 */ /* 0x000fe20000000000 */
[----:B------:R-:W-:Y:S01]  /*0f40*/  IABS R8, R3 ;  /* 0x0000000300087213 */ /* 0x000fe20000000000 */
[C---:B------:R-:W-:Y:S01]  /*0f50*/  VIADD R19, R6.reuse, 0x2 ;  /* 0x0000000206137836 */ /* 0x040fe20000000000 */
[----:B------:R-:W-:Y:S02]  /*0f60*/  IABS R13, R9 ;  /* 0x00000009000d7213 */ /* 0x000fe40000000000 */
[----:B------:R-:W1:Y:S01]  /*0f70*/  I2F.RP R12, R8 ;  /* 0x00000008000c7306 */ /* 0x000e620000209400 */
[----:B------:R-:W-:Y:S01]  /*0f80*/  ISETP.GE.AND P1, PT, R9, RZ, PT ;  /* 0x000000ff0900720c */ /* 0x000fe20003f26270 */
[C---:B------:R-:W-:Y:S01]  /*0f90*/  IMAD R9, R6.reuse, 0x4, R5 ;  /* 0x0000000406097824 */ /* 0x040fe200078e0205 */
[----:B------:R-:W-:Y:S01]  /*0fa0*/  IADD3 R18, PT, PT, R6, 0x1, RZ ;  /* 0x0000000106127810 */ /* 0x000fe20007ffe0ff */
[----:B------:R-:W-:-:S03]  /*0fb0*/  IMAD.HI.U32 R7, R7, R13, RZ ;  /* 0x0000000d07077227 */ /* 0x000fc600078e00ff */
[----:B------:R-:W-:Y:S02]  /*0fc0*/  IABS R17, R18 ;  /* 0x0000001200117213 */ /* 0x000fe40000000000 */
[----:B------:R-:W-:-:S05]  /*0fd0*/  IADD3 R7, PT, PT, -R7, RZ, RZ ;  /* 0x000000ff07077210 */ /* 0x000fca0007ffe1ff */
[----:B------:R-:W-:Y:S01]  /*0fe0*/  IMAD R13, R8, R7, R13 ;  /* 0x00000007080d7224 */ /* 0x000fe200078e020d */
[----:B-1----:R-:W1:Y:S01]  /*0ff0*/  MUFU.RCP R12, R12 ;  /* 0x0000000c000c7308 */ /* 0x002e620000001000 */
[----:B0-----:R-:W-:-:S03]  /*1000*/  ULEA UR10, UR11, UR10, 0x18 ;  /* 0x0000000a0b0a7291 */ /* 0x001fc6000f8ec0ff */
[----:B------:R-:W-:Y:S01]  /*1010*/  ISETP.GT.U32.AND P0, PT, R2, R13, PT ;  /* 0x0000000d0200720c */ /* 0x000fe20003f04070 */
[----:B-1----:R-:W-:-:S12]  /*1020*/  VIADD R10, R12, 0xffffffe ;  /* 0x0ffffffe0c0a7836 */ /* 0x002fd80000000000 */
[----:B------:R-:W-:Y:S01]  /*1030*/  @!P0 IMAD.IADD R13, R13, 0x1, -R8 ;  /* 0x000000010d0d8824 */ /* 0x000fe200078e0a08 */
[----:B------:R-:W-:Y:S01]  /*1040*/  LDS R12, [R9] ;  /* 0x00000000090c7984 */ /* 0x000fe20000000800 */
[----:B------:R0:W1:Y:S03]  /*1050*/  F2I.FTZ.U32.TRUNC.NTZ R11, R10 ;  /* 0x0000000a000b7305 */ /* 0x000066000021f000 */
[----:B------:R-:W-:Y:S01]  /*1060*/  ISETP.GT.U32.AND P0, PT, R2, R13, PT ;  /* 0x0000000d0200720c */ /* 0x000fe20003f04070 */
[----:B0-----:R-:W-:Y:S01]  /*1070*/  IMAD.MOV.U32 R10, RZ, RZ, RZ ;  /* 0x000000ffff0a7224 */ /* 0x001fe200078e00ff */
[----:B-1----:R-:W-:-:S11]  /*1080*/  IADD3 R7, PT, PT, RZ, -R11, RZ ;  /* 0x8000000bff077210 */ /* 0x002fd60007ffe0ff */
[----:B------:R-:W-:Y:S01]  /*1090*/  @!P0 IMAD.IADD R13, R13, 0x1, -R8 ;  /* 0x000000010d0d8824 */ /* 0x000fe200078e0a08 */
[----:B------:R-:W-:Y:S01]  /*10a0*/  ISETP.NE.AND P0, PT, R3, RZ, PT ;  /* 0x000000ff0300720c */ /* 0x000fe20003f05270 */
[----:B------:R-:W-:-:S03]  /*10b0*/  IMAD R7, R7, R8, RZ ;  /* 0x0000000807077224 */ /* 0x000fc600078e02ff */
[----:B------:R-:W-:Y:S01]  /*10c0*/  @!P1 IADD3 R13, PT, PT, -R13, RZ, RZ ;  /* 0x000000ff0d0d9210 */ /* 0x000fe20007ffe1ff */
[----:B------:R-:W-:Y:S01]  /*10d0*/  IMAD.HI.U32 R7, R11, R7, R10 ;  /* 0x000000070b077227 */ /* 0x000fe200078e000a */
[----:B------:R-:W-:-:S04]  /*10e0*/  LOP3.LUT R10, RZ, R3, RZ, 0x33, !PT ;  /* 0x00000003ff0a7212 */ /* 0x000fc800078e33ff */
[----:B------:R-:W-:Y:S01]  /*10f0*/  SEL R13, R10, R13, !P0 ;  /* 0x0000000d0a0d7207 */ /* 0x000fe20004000000 */
[----:B------:R-:W-:-:S04]  /*1100*/  IMAD.HI.U32 R2, R7, R14, RZ ;  /* 0x0000000e07027227 */ /* 0x000fc800078e00ff */
[----:B------:R-:W-:Y:S01]  /*1110*/  IMAD R11, R13, 0x4, R4 ;  /* 0x000000040d0b7824 */ /* 0x000fe200078e0204 */
[----:B------:R-:W-:Y:S01]  /*1120*/  IADD3 R13, PT, PT, -R2, RZ, RZ ;  /* 0x000000ff020d7210 */ /* 0x000fe20007ffe1ff */
[----:B------:R-:W-:-:S04]  /*1130*/  IMAD.MOV.U32 R2, RZ, RZ, R8 ;  /* 0x000000ffff027224 */ /* 0x000fc800078e0008 */
[----:B------:R-:W0:Y:S01]  /*1140*/  LDS R11, [R11+0x20] ;  /* 0x000020000b0b7984 */ /* 0x000e220000000800 */
[----:B------:R-:W-:-:S05]  /*1150*/  IMAD R13, R8, R13, R14 ;  /* 0x0000000d080d7224 */ /* 0x000fca00078e020e */
[----:B------:R-:W-:-:S13]  /*1160*/  ISETP.GT.U32.AND P1, PT, R2, R13, PT ;  /* 0x0000000d0200720c */ /* 0x000fda0003f24070 */
[----:B------:R-:W-:-:S05]  /*1170*/  @!P1 IMAD.IADD R13, R13, 0x1, -R8 ;  /* 0x000000010d0d9824 */ /* 0x000fca00078e0a08 */
[----:B------:R-:W-:-:S13]  /*1180*/  ISETP.GT.U32.AND P1, PT, R2, R13, PT ;  /* 0x0000000d0200720c */ /* 0x000fda0003f24070 */
[----:B------:R-:W-:Y:S02]  /*1190*/  @!P1 IMAD.IADD R13, R13, 0x1, -R8 ;  /* 0x000000010d0d9824 */ /* 0x000fe400078e0a08 */
[----:B0-----:R-:W-:Y:S02]  /*11a0*/  IMAD.IADD R11, R11, 0x1, -R12 ;  /* 0x000000010b0b7824 */ /* 0x001fe400078e0a0c */
[----:B------:R-:W-:Y:S01]  /*11b0*/  IMAD.HI.U32 R12, R7, R17, RZ ;  /* 0x00000011070c7227 */ /* 0x000fe200078e00ff */
[----:B------:R-:W-:Y:S02]  /*11c0*/  @!P2 IADD3 R13, PT, PT, -R13, RZ, RZ ;  /* 0x000000ff0d0da210 */ /* 0x000fe40007ffe1ff */
[----:B------:R-:W-:Y:S01]  /*11d0*/  ISETP.GT.AND P1, PT, R11, UR20, PT ;  /* 0x000000140b007c0c */ /* 0x000fe2000bf24270 */
[----:B------:R-:W-:Y:S01]  /*11e0*/  IMAD.MOV R12, RZ, RZ, -R12 ;  /* 0x000000ffff0c7224 */ /* 0x000fe200078e0a0c */
[----:B------:R-:W-:Y:S02]  /*11f0*/  SEL R15, R10, R13, !P0 ;  /* 0x0000000d0a0f7207 */ /* 0x000fe40004000000 */
[----:B------:R-:W-:Y:S01]  /*1200*/  FSEL R13, RZ, 1.875, !P1 ;  /* 0x3ff00000ff0d7808 */ /* 0x000fe20004800000 */
[----:B------:R-:W-:-:S02]  /*1210*/  IMAD R17, R8, R12, R17 ;  /* 0x0000000c08117224 */ /* 0x000fc400078e0211 */
[----:B------:R-:W-:Y:S01]  /*1220*/  HFMA2 R12, -RZ, RZ, 0, 0 ;  /* 0x00000000ff0c7431 */ /* 0x000fe200000001ff */
[----:B------:R-:W-:Y:S01]  /*1230*/  LEA R11, R6, UR10, 0x3 ;  /* 0x0000000a060b7c11 */ /* 0x000fe2000f8e18ff */
[----:B------:R-:W-:Y:S01]  /*1240*/  IMAD R16, R15, 0x4, R4 ;  /* 0x000000040f107824 */ /* 0x000fe200078e0204 */
[----:B------:R-:W-:Y:S01]  /*1250*/  ISETP.GE.AND P2, PT, R18, RZ, PT ;  /* 0x000000ff1200720c */ /* 0x000fe20003f46270 */
[----:B------:R-:W-:Y:S01]  /*1260*/  VIADD R6, R6, 0x4 ;  /* 0x0000000406067836 */ /* 0x000fe20000000000 */
[----:B------:R-:W-:Y:S01]  /*1270*/  ISETP.GT.U32.AND P1, PT, R2, R17, PT ;  /* 0x000000110200720c */ /* 0x000fe20003f24070 */
[----:B------:R0:W-:Y:S01]  /*1280*/  STS.64 [R11+0x20], R12 ;  /* 0x0000200c0b007388 */ /* 0x0001e20000000a00 */
[----:B------:R-:W-:-:S03]  /*1290*/  IABS R18, R19 ;  /* 0x0000001300127213 */ /* 0x000fc60000000000 */
[----:B------:R-:W-:Y:S04]  /*12a0*/  LDS R15, [R9+0x4] ;  /* 0x00000400090f7984 */ /* 0x000fe80000000800 */
[----:B------:R1:W2:Y:S04]  /*12b0*/  LDS R14, [R16+0x20] ;  /* 0x00002000100e7984 */ /* 0x0002a80000000800 */
[----:B------:R-:W-:Y:S02]  /*12c0*/  @!P1 IMAD.IADD R17, R17, 0x1, -R8 ;  /* 0x0000000111119824 */ /* 0x000fe400078e0a08 */
[----:B0-----:R-:W-:-:S03]  /*12d0*/  IMAD.HI.U32 R12, R7, R18, RZ ;  /* 0x00000012070c7227 */ /* 0x001fc600078e00ff */
[----:B------:R-:W-:-:S13]  /*12e0*/  ISETP.GT.U32.AND P1, PT, R2, R17, PT ;  /* 0x000000110200720c */ /* 0x000fda0003f24070 */
[----:B------:R-:W-:-:S05]  /*12f0*/  @!P1 IADD3 R17, PT, PT, R17, -R8, RZ ;  /* 0x8000000811119210 */ /* 0x000fca0007ffe0ff */
[----:B------:R-:W-:Y:S01]  /*1300*/  @!P2 IMAD.MOV R17, RZ, RZ, -R17 ;  /* 0x000000ffff11a224 */ /* 0x000fe200078e0a11 */
[----:B------:R-:W-:-:S04]  /*1310*/  ISETP.GE.AND P2, PT, R19, RZ, PT ;  /* 0x000000ff1300720c */ /* 0x000fc80003f46270 */
[----:B------:R-:W-:-:S05]  /*1320*/  SEL R17, R10, R17, !P0 ;  /* 0x000000110a117207 */ /* 0x000fca0004000000 */
[----:B-1----:R-:W-:Y:S02]  /*1330*/  IMAD R16, R17, 0x4, R4 ;  /* 0x0000000411107824 */ /* 0x002fe400078e0204 */
[----:B--2---:R-:W-:Y:S01]  /*1340*/  IMAD.IADD R14, R14, 0x1, -R15 ;  /* 0x000000010e0e7824 */ /* 0x004fe200078e0a0f */
[----:B------:R-:W-:Y:S01]  /*1350*/  IADD3 R15, PT, PT, -R12, RZ, RZ ;  /* 0x000000ff0c0f7210 */ /* 0x000fe20007ffe1ff */
[----:B------:R-:W-:-:S03]  /*1360*/  IMAD.MOV.U32 R12, RZ, RZ, RZ ;  /* 0x000000ffff0c7224 */ /* 0x000fc600078e00ff */
[----:B------:R-:W-:Y:S01]  /*1370*/  ISETP.GT.AND P1, PT, R14, UR20, PT ;  /* 0x000000140e007c0c */ /* 0x000fe2000bf24270 */
[----:B------:R-:W-:-:S03]  /*1380*/  IMAD R17, R8, R15, R18 ;  /* 0x0000000f08117224 */ /* 0x000fc600078e0212 */
[----:B------:R-:W-:Y:S02]  /*1390*/  FSEL R13, RZ, 1.875, !P1 ;  /* 0x3ff00000ff0d7808 */ /* 0x000fe40004800000 */
[----:B------:R-:W-:-:S03]  /*13a0*/  ISETP.GT.U32.AND P1, PT, R2, R17, PT ;  /* 0x000000110200720c */ /* 0x000fc60003f24070 */
[----:B------:R-:W-:Y:S04]  /*13b0*/  STS.64 [R11+0x28], R12 ;  /* 0x0000280c0b007388 */ /* 0x000fe80000000a00 */
[----:B------:R-:W-:Y:S04]  /*13c0*/  LDS R14, [R16+0x20] ;  /* 0x00002000100e7984 */ /* 0x000fe80000000800 */
[----:B------:R-:W0:Y:S02]  /*13d0*/  LDS R15, [R9+0x8] ;  /* 0x00000800090f7984 */ /* 0x000e240000000800 */
[----:B------:R-:W-:-:S04]  /*13e0*/  @!P1 IADD3 R17, PT, PT, R17, -R8, RZ ;  /* 0x8000000811119210 */ /* 0x000fc80007ffe0ff */
[----:B------:R-:W-:-:S13]  /*13f0*/  ISETP.GT.U32.AND P1, PT, R2, R17, PT ;  /* 0x000000110200720c */ /* 0x000fda0003f24070 */
[----:B------:R-:W-:-:S05]  /*1400*/  @!P1 IMAD.IADD R17, R17, 0x1, -R8 ;  /* 0x0000000111119824 */ /* 0x000fca00078e0a08 */
[----:B------:R-:W-:-:S04]  /*1410*/  @!P2 IADD3 R17, PT, PT, -R17, RZ, RZ ;  /* 0x000000ff1111a210 */ /* 0x000fc80007ffe1ff */
[----:B------:R-:W-:-:S05]  /*1420*/  SEL R17, R10, R17, !P0 ;  /* 0x000000110a117207 */ /* 0x000fca0004000000 */
[----:B------:R-:W-:Y:S02]  /*1430*/  IMAD R17, R17, 0x4, R4 ;  /* 0x0000000411117824 */ /* 0x000fe400078e0204 */
[----:B0-----:R-:W-:-:S05]  /*1440*/  IMAD.IADD R14, R14, 0x1, -R15 ;  /* 0x000000010e0e7824 */ /* 0x001fca00078e0a0f */
[----:B------:R-:W-:Y:S02]  /*1450*/  ISETP.GT.AND P1, PT, R14, UR20, PT ;  /* 0x000000140e007c0c */ /* 0x000fe4000bf24270 */
[----:B------:R-:W-:Y:S02]  /*1460*/  MOV R14, RZ ;  /* 0x000000ff000e7202 */ /* 0x000fe40000000f00 */
[----:B------:R-:W-:-:S05]  /*1470*/  FSEL R13, RZ, 1.875, !P1 ;  /* 0x3ff00000ff0d7808 */ /* 0x000fca0004800000 */
[----:B------:R-:W-:Y:S04]  /*1480*/  STS.64 [R11+0x30], R12 ;  /* 0x0000300c0b007388 */ /* 0x000fe80000000a00 */
[----:B------:R-:W-:Y:S04]  /*1490*/  LDS R8, [R17+0x20] ;  /* 0x0000200011087984 */ /* 0x000fe80000000800 */
[----:B------:R-:W0:Y:S02]  /*14a0*/  LDS R9, [R9+0xc] ;  /* 0x00000c0009097984 */ /* 0x000e240000000800 */
[----:B0-----:R-:W-:-:S05]  /*14b0*/  IMAD.IADD R8, R8, 0x1, -R9 ;  /* 0x0000000108087824 */ /* 0x001fca00078e0a09 */
[----:B------:R-:W-:-:S04]  /*14c0*/  ISETP.GT.AND P0, PT, R8, UR20, PT ;  /* 0x0000001408007c0c */ /* 0x000fc8000bf04270 */
[----:B------:R-:W-:Y:S02]  /*14d0*/  FSEL R15, RZ, 1.875, !P0 ;  /* 0x3ff00000ff0f7808 */ /* 0x000fe40004000000 */
[----:B------:R-:W-:-:S03]  /*14e0*/  ISETP.NE.AND P0, PT, R6, UR9, PT ;  /* 0x0000000906007c0c */ /* 0x000fc6000bf05270 */
[----:B------:R1:W-:Y:S10]  /*14f0*/  STS.64 [R11+0x38], R14 ;  /* 0x0000380e0b007388 */ /* 0x0003f40000000a00 */
[----:B------:R-:W-:Y:S05]  /*1500*/  @P0 BRA `(.L_x_13) ;  /* 0xfffffff800740947 */ /* 0x000fea000383ffff */
[----:B------:R-:W-:-:S07]  /*1510*/  IMAD.U32 R2, RZ, RZ, UR9 ;  /* 0x00000009ff027e24 */ /* 0x000fce000f8e00ff */
.L_x_12:
[----:B------:R-:W-:-:S09]  /*1520*/  UISETP.NE.AND UP0, UPT, UR23, URZ, UPT ;  /* 0x000000ff1700728c */ /* 0x000fd2000bf05270 */
[----:B------:R-:W-:Y:S05]  /*1530*/  BRA.U !UP0, `(.L_x_11) ;  /* 0x0000000508447547 */ /* 0x000fea000b800000 */
[----:B------:R-:W-:Y:S01]  /*1540*/  IABS R6, R3 ;  /* 0x0000000300067213 */ /* 0x000fe20000000000 */
[----:B-123--:R-:W-:Y:S02]  /*1550*/  HFMA2 R8, -RZ, RZ, 0, 0 ;  /* 0x00000000ff087431 */ /* 0x00efe400000001ff */
[----:B0-----:R-:W-:Y:S01]  /*1560*/  VIADD R10, R2, 0xffffffff ;  /* 0xffffffff020a7836 */ /* 0x001fe20000000000 */
[----:B------:R-:W0:Y:S01]  /*1570*/  S2UR UR11, SR_CgaCtaId ;  /* 0x00000000000b79c3 */ /* 0x000e220000008800 */
[----:B------:R-:W1:Y:S01]  /*1580*/  I2F.RP R11, R6 ;  /* 0x00000006000b7306 */ /* 0x000e620000209400 */
[----:B------:R-:W2:Y:S02]  /*1590*/  LDCU UR24, c[0x0][0x388] ;  /* 0x00007100ff1877ac */ /* 0x000ea40008000800 */
[----:B------:R-:W-:Y:S02]  /*15a0*/  IABS R13, R10 ;  /* 0x0000000a000d7213 */ /* 0x000fe40000000000 */
[----:B------:R-:W-:Y:S01]  /*15b0*/  ISETP.GE.AND P1, PT, R10, RZ, PT ;  /* 0x000000ff0a00720c */ /* 0x000fe20003f26270 */
[----:B------:R-:W-:Y:S01]  /*15c0*/  UMOV UR10, 0x400 ;  /* 0x00000400000a7882 */ /* 0x000fe20000000000 */
[----:B------:R-:W-:Y:S01]  /*15d0*/  UISETP.NE.AND UP0, UPT, UR23, 0x1, UPT ;  /* 0x000000011700788c */ /* 0x000fe2000bf05270 */
[----:B-1----:R-:W1:Y:S01]  /*15e0*/  MUFU.RCP R11, R11 ;  /* 0x0000000b000b7308 */ /* 0x002e620000001000 */
[----:B0-----:R-:W-:Y:S01]  /*15f0*/  ULEA UR10, UR11, UR10, 0x18 ;  /* 0x0000000a0b0a7291 */ /* 0x001fe2000f8ec0ff */
[----:B-1----:R-:W-:-:S06]  /*1600*/  IADD3 R12, PT, PT, R11, 0xffffffe, RZ ;  /* 0x0ffffffe0b0c7810 */ /* 0x002fcc0007ffe0ff */
[----:B------:R0:W1:Y:S02]  /*1610*/  F2I.FTZ.U32.TRUNC.NTZ R9, R12 ;  /* 0x0000000c00097305 */ /* 0x000064000021f000 */
[----:B0-----:R-:W-:Y:S01]  /*1620*/  MOV R12, RZ ;  /* 0x000000ff000c7202 */ /* 0x001fe20000000f00 */
[----:B-1----:R-:W-:-:S04]  /*1630*/  IMAD.MOV R7, RZ, RZ, -R9 ;  /* 0x000000ffff077224 */ /* 0x002fc800078e0a09 */
[----:B------:R-:W-:-:S04]  /*1640*/  IMAD R7, R7, R6, RZ ;  /* 0x0000000607077224 */ /* 0x000fc800078e02ff */
[----:B------:R-:W-:-:S04]  /*1650*/  IMAD.HI.U32 R7, R9, R7, R8 ;  /* 0x0000000709077227 */ /* 0x000fc800078e0008 */
[----:B------:R-:W-:-:S04]  /*1660*/  IMAD.MOV.U32 R9, RZ, RZ, R13 ;  /* 0x000000ffff097224 */ /* 0x000fc800078e000d */
[----:B------:R-:W-:-:S04]  /*1670*/  IMAD.HI.U32 R8, R7, R9, RZ ;  /* 0x0000000907087227 */ /* 0x000fc800078e00ff */
[----:B------:R-:W-:-:S04]  /*1680*/  IMAD.MOV R8, RZ, RZ, -R8 ;  /* 0x000000ffff087224 */ /* 0x000fc800078e0a08 */
[----:B------:R-:W-:Y:S01]  /*1690*/  IMAD R9, R6, R8, R9 ;  /* 0x0000000806097224 */ /* 0x000fe200078e0209 */
[----:B------:R-:W-:-:S04]  /*16a0*/  LOP3.LUT R8, RZ, R3, RZ, 0x33, !PT ;  /* 0x00000003ff087212 */ /* 0x000fc800078e33ff */
[----:B------:R-:W-:-:S13]  /*16b0*/  ISETP.GT.U32.AND P0, PT, R6, R9, PT ;  /* 0x000000090600720c */ /* 0x000fda0003f04070 */
[----:B------:R-:W-:-:S04]  /*16c0*/  @!P0 IADD3 R9, PT, PT, R9, -R6, RZ ;  /* 0x8000000609098210 */ /* 0x000fc80007ffe0ff */
[----:B------:R-:W-:-:S13]  /*16d0*/  ISETP.GT.U32.AND P0, PT, R6, R9, PT ;  /* 0x000000090600720c */ /* 0x000fda0003f04070 */
[----:B------:R-:W-:Y:S01]  /*16e0*/  @!P0 IMAD.IADD R9, R9, 0x1, -R6 ;  /* 0x0000000109098824 */ /* 0x000fe200078e0a06 */
[----:B------:R-:W-:-:S03]  /*16f0*/  ISETP.NE.AND P0, PT, R3, RZ, PT ;  /* 0x000000ff0300720c */ /* 0x000fc60003f05270 */
[----:B------:R-:W-:-:S05]  /*1700*/  @!P1 IMAD.MOV R9, RZ, RZ, -R9 ;  /* 0x000000ffff099224 */ /* 0x000fca00078e0a09 */
[----:B------:R-:W-:Y:S02]  /*1710*/  SEL R11, R8, R9, !P0 ;  /* 0x00000009080b7207 */ /* 0x000fe40004000000 */
[----:B------:R-:W-:-:S03]  /*1720*/  LEA R9, R2, R5, 0x2 ;  /* 0x0000000502097211 */ /* 0x000fc600078e10ff */
[----:B------:R-:W-:Y:S02]  /*1730*/  IMAD R14, R11, 0x4, R4 ;  /* 0x000000040b0e7824 */ /* 0x000fe400078e0204 */
[----:B------:R-:W-:Y:S04]  /*1740*/  LDS R11, [R9] ;  /* 0x00000000090b7984 */ /* 0x000fe80000000800 */
[----:B------:R-:W0:Y:S02]  /*1750*/  LDS R10, [R14+0x20] ;  /* 0x000020000e0a7984 */ /* 0x000e240000000800 */
[----:B0-----:R-:W-:-:S05]  /*1760*/  IMAD.IADD R10, R10, 0x1, -R11 ;  /* 0x000000010a0a7824 */ /* 0x001fca00078e0a0b */
[----:B--2---:R-:W-:Y:S02]  /*1770*/  ISETP.GT.AND P1, PT, R10, UR24, PT ;  /* 0x000000180a007c0c */ /* 0x004fe4000bf24270 */
[----:B------:R-:W-:Y:S02]  /*1780*/  LEA R10, R2, UR10, 0x3 ;  /* 0x0000000a020a7c11 */ /* 0x000fe4000f8e18ff */
[----:B------:R-:W-:-:S05]  /*1790*/  FSEL R13, RZ, 1.875, !P1 ;  /* 0x3ff00000ff0d7808 */ /* 0x000fca0004800000 */
[----:B------:R4:W-:Y:S01]  /*17a0*/  STS.64 [R10+0x20], R12 ;  /* 0x0000200c0a007388 */ /* 0x0009e20000000a00 */
[----:B------:R-:W-:Y:S05]  /*17b0*/  BRA.U !UP0, `(.L_x_11) ;  /* 0x0000000108a47547 */ /* 0x000fea000b800000 */
[----:B----4-:R-:W-:Y:S01]  /*17c0*/  IABS R12, R2 ;  /* 0x00000002000c7213 */ /* 0x010fe20000000000 */
[----:B------:R-:W-:Y:S01]  /*17d0*/  UISETP.NE.AND UP0, UPT, UR23, 0x2, UPT ;  /* 0x000000021700788c */ /* 0x000fe2000bf05270 */
[----:B------:R-:W-:-:S03]  /*17e0*/  ISETP.GE.AND P2, PT, R2, RZ, PT ;  /* 0x000000ff0200720c */ /* 0x000fc60003f46270 */
[----:B------:R-:W-:-:S04]  /*17f0*/  IMAD.HI.U32 R11, R7, R12, RZ ;  /* 0x0000000c070b7227 */ /* 0x000fc800078e00ff */
[----:B------:R-:W-:-:S04]  /*1800*/  IMAD.MOV R11, RZ, RZ, -R11 ;  /* 0x000000ffff0b7224 */ /* 0x000fc800078e0a0b */
[C---:B------:R-:W-:Y:S02]  /*1810*/  IMAD R11, R6.reuse, R11, R12 ;  /* 0x0000000b060b7224 */ /* 0x040fe400078e020c */
[----:B------:R-:W-:Y:S03]  /*1820*/  LDS R12, [R9+0x4] ;  /* 0x00000400090c7984 */ /* 0x000fe60000000800 */
[----:B------:R-:W-:-:S13]  /*1830*/  ISETP.GT.U32.AND P1, PT, R6, R11, PT ;  /* 0x0000000b0600720c */ /* 0x000fda0003f24070 */
[----:B------:R-:W-:-:S05]  /*1840*/  @!P1 IMAD.IADD R11, R11, 0x1, -R6 ;  /* 0x000000010b0b9824 */ /* 0x000fca00078e0a06 */
[----:B------:R-:W-:-:S13]  /*1850*/  ISETP.GT.U32.AND P1, PT, R6, R11, PT ;  /* 0x0000000b0600720c */ /* 0x000fda0003f24070 */
[----:B------:R-:W-:-:S05]  /*1860*/  @!P1 IADD3 R11, PT, PT, R11, -R6, RZ ;  /* 0x800000060b0b9210 */ /* 0x000fca0007ffe0ff */
[----:B------:R-:W-:-:S05]  /*1870*/  @!P2 IMAD.MOV R11, RZ, RZ, -R11 ;  /* 0x000000ffff0ba224 */ /* 0x000fca00078e0a0b */
[----:B------:R-:W-:-:S05]  /*1880*/  SEL R11, R8, R11, !P0 ;  /* 0x0000000b080b7207 */ /* 0x000fca0004000000 */
[----:B------:R-:W-:-:S05]  /*1890*/  IMAD R14, R11, 0x4, R4 ;  /* 0x000000040b0e7824 */ /* 0x000fca00078e0204 */
[----:B------:R-:W0:Y:S02]  /*18a0*/  LDS R11, [R14+0x20] ;  /* 0x000020000e0b7984 */ /* 0x000e240000000800 */
[----:B0-----:R-:W-:Y:S01]  /*18b0*/  IADD3 R11, PT, PT, R11, -R12, RZ ;  /* 0x8000000c0b0b7210 */ /* 0x001fe20007ffe0ff */
[----:B------:R-:W-:-:S03]  /*18c0*/  IMAD.MOV.U32 R12, RZ, RZ, RZ ;  /* 0x000000ffff0c7224 */ /* 0x000fc600078e00ff */
[----:B------:R-:W-:-:S04]  /*18d0*/  ISETP.GT.AND P1, PT, R11, UR24, PT ;  /* 0x000000180b007c0c */ /* 0x000fc8000bf24270 */
[----:B------:R-:W-:-:S05]  /*18e0*/  FSEL R13, RZ, 1.875, !P1 ;  /* 0x3ff00000ff0d7808 */ /* 0x000fca0004800000 */
[----:B------:R0:W-:Y:S01]  /*18f0*/  STS.64 [R10+0x28], R12 ;  /* 0x0000280c0a007388 */ /* 0x0001e20000000a00 */
[----:B------:R-:W-:Y:S05]  /*1900*/  BRA.U !UP0, `(.L_x_11) ;  /* 0x0000000108507547 */ /* 0x000fea000b800000 */
[----:B------:R-:W-:Y:S01]  /*1910*/  VIADD R2, R2, 0x1 ;  /* 0x0000000102027836 */ /* 0x000fe20000000000 */
[----:B------:R-:W-:Y:S04]  /*1920*/  LDS R9, [R9+0x8] ;  /* 0x0000080009097984 */ /* 0x000fe80000000800 */
[----:B------:R-:W-:Y:S02]  /*1930*/  IABS R11, R2 ;  /* 0x00000002000b7213 */ /* 0x000fe40000000000 */
[----:B------:R-:W-:-:S03]  /*1940*/  ISETP.GE.AND P2, PT, R2, RZ, PT ;  /* 0x000000ff0200720c */ /* 0x000fc60003f46270 */
[----:B------:R-:W-:-:S05]  /*1950*/  IMAD.HI.U32 R7, R7, R11, RZ ;  /* 0x0000000b07077227 */ /* 0x000fca00078e00ff */
[----:B------:R-:W-:-:S05]  /*1960*/  IADD3 R7, PT, PT, -R7, RZ, RZ ;  /* 0x000000ff07077210 */ /* 0x000fca0007ffe1ff */
[----:B------:R-:W-:-:S05]  /*1970*/  IMAD R7, R6, R7, R11 ;  /* 0x0000000706077224 */ /* 0x000fca00078e020b */
[----:B------:R-:W-:-:S13]  /*1980*/  ISETP.GT.U32.AND P1, PT, R6, R7, PT ;  /* 0x000000070600720c */ /* 0x000fda0003f24070 */
[----:B------:R-:W-:-:S05]  /*1990*/  @!P1 IMAD.IADD R7, R7, 0x1, -R6 ;  /* 0x0000000107079824 */ /* 0x000fca00078e0a06 */
[----:B------:R-:W-:-:S13]  /*19a0*/  ISETP.GT.U32.AND P1, PT, R6, R7, PT ;  /* 0x000000070600720c */ /* 0x000fda0003f24070 */
[----:B------:R-:W-:Y:S02]  /*19b0*/  @!P1 IMAD.IADD R7, R7, 0x1, -R6 ;  /* 0x0000000107079824 */ /* 0x000fe400078e0a06 */
[----:B------:R-:W-:-:S03]  /*19c0*/  HFMA2 R6, -RZ, RZ, 0, 0 ;  /* 0x00000000ff067431 */ /* 0x000fc600000001ff */
[----:B------:R-:W-:-:S04]  /*19d0*/  @!P2 IADD3 R7, PT, PT, -R7, RZ, RZ ;  /* 0x000000ff0707a210 */ /* 0x000fc80007ffe1ff */
[----:B------:R-:W-:-:S05]  /*19e0*/  SEL R7, R8, R7, !P0 ;  /* 0x0000000708077207 */ /* 0x000fca0004000000 */
[----:B------:R-:W-:-:S05]  /*19f0*/  IMAD R8, R7, 0x4, R4 ;  /* 0x0000000407087824 */ /* 0x000fca00078e0204 */
[----:B------:R-:W1:Y:S02]  /*1a00*/  LDS R2, [R8+0x20] ;  /* 0x0000200008027984 */ /* 0x000e640000000800 */
[----:B-1----:R-:W-:-:S05]  /*1a10*/  IMAD.IADD R2, R2, 0x1, -R9 ;  /* 0x0000000102027824 */ /* 0x002fca00078e0a09 */
[----:B------:R-:W-:-:S04]  /*1a20*/  ISETP.GT.AND P0, PT, R2, UR24, PT ;  /* 0x0000001802007c0c */ /* 0x000fc8000bf04270 */
[----:B------:R-:W-:-:S05]  /*1a30*/  FSEL R7, RZ, 1.875, !P0 ;  /* 0x3ff00000ff077808 */ /* 0x000fca0004000000 */
[----:B------:R1:W-:Y:S04]  /*1a40*/  STS.64 [R10+0x30], R6 ;  /* 0x000030060a007388 */ /* 0x0003e80000000a00 */
.L_x_11:
[C---:B------:R-:W-:Y:S01]  /*1a50*/  ISETP.NE.AND P0, PT, R0.reuse, RZ, PT ;  /* 0x000000ff0000720c */ /* 0x040fe20003f05270 */
[----:B------:R-:W-:Y:S01]  /*1a60*/  BSSY.RECONVERGENT B1, `(.L_x_14) ;  /* 0x000002d000017945 */ /* 0x000fe20003800200 */
[----:B------:R-:W-:-:S11]  /*1a70*/  ISETP.GE.U32.AND P1, PT, R0, UR16, PT ;  /* 0x0000001000007c0c */ /* 0x000fd6000bf26070 */
[----:B-1----:R-:W1:Y:S01]  /*1a80*/  @P0 S2R R7, SR_CgaCtaId ;  /* 0x0000000000070919 */ /* 0x002e620000008800 */
[----:B------:R-:W-:-:S04]  /*1a90*/  @P0 MOV R2, 0x400 ;  /* 0x0000040000020802 */ /* 0x000fc80000000f00 */
[----:B-1----:R-:W-:Y:S01]  /*1aa0*/  @P0 LEA R2, R7, R2, 0x18 ;  /* 0x0000000207020211 */ /* 0x002fe200078ec0ff */
[----:B------:R-:W-:Y:S06]  /*1ab0*/  @P1 BRA `(.L_x_15) ;  /* 0x00000000009c1947 */ /* 0x000fec0003800000 */
[----:B------:R-:W-:Y:S01]  /*1ac0*/  IABS R9, R3 ;  /* 0x0000000300097213 */ /* 0x000fe20000000000 */
[----:B0--34-:R-:W0:Y:S01]  /*1ad0*/  LDC R13, c[0x0][0x360] ;  /* 0x0000d800ff0d7b82 */ /* 0x019e220000000800 */
[----:B------:R-:W-:Y:S01]  /*1ae0*/  ISETP.NE.AND P3, PT, R3, RZ, PT ;  /* 0x000000ff0300720c */ /* 0x000fe20003f65270 */
[----:B------:R-:W1:Y:S01]  /*1af0*/  LDCU UR24, c[0x0][0x388] ;  /* 0x00007100ff1877ac */ /* 0x000e620008000800 */
[----:B------:R-:W3:Y:S01]  /*1b00*/  I2F.RP R10, R9 ;  /* 0x00000009000a7306 */ /* 0x000ee20000209400 */
[----:B------:R-:W-:-:S04]  /*1b10*/  UMOV UR10, 0x400 ;  /* 0x00000400000a7882 */ /* 0x000fc80000000000 */
[----:B------:R-:W4:Y:S03]  /*1b20*/  S2UR UR11, SR_CgaCtaId ;  /* 0x00000000000b79c3 */ /* 0x000f260000008800 */
[----:B---3--:R-:W3:Y:S01]  /*1b30*/  MUFU.RCP R10, R10 ;  /* 0x0000000a000a7308 */ /* 0x008ee20000001000 */
[----:B0-----:R-:W-:-:S05]  /*1b40*/  IMAD R12, R13, UR6, R0 ;  /* 0x000000060d0c7c24 */ /* 0x001fca000f8e0200 */
[----:B--2---:R-:W-:Y:S01]  /*1b50*/  IADD3 R8, PT, PT, R12, -0x1, RZ ;  /* 0xffffffff0c087810 */ /* 0x004fe20007ffe0ff */
[----:B----4-:R-:W-:-:S03]  /*1b60*/  ULEA UR10, UR11, UR10, 0x18 ;  /* 0x0000000a0b0a7291 */ /* 0x010fc6000f8ec0ff */
[----:B------:R-:W-:Y:S01]  /*1b70*/  IABS R14, R8 ;  /* 0x00000008000e7213 */ /* 0x000fe20000000000 */
[----:B---3--:R-:W-:Y:S01]  /*1b80*/  VIADD R11, R10, 0xffffffe ;  /* 0x0ffffffe0a0b7836 */ /* 0x008fe20000000000 */
[----:B------:R-:W-:Y:S01]  /*1b90*/  ISETP.GE.AND P2, PT, R8, RZ, PT ;  /* 0x000000ff0800720c */ /* 0x000fe20003f46270 */
[----:B------:R-:W-:Y:S02]  /*1ba0*/  IMAD R8, R12, 0x4, R5 ;  /* 0x000000040c087824 */ /* 0x000fe400078e0205 */
[----:B------:R-:W0:Y:S02]  /*1bb0*/  F2I.FTZ.U32.TRUNC.NTZ R7, R11 ;  /* 0x0000000b00077305 */ /* 0x000e24000021f000 */
[----:B0-----:R-:W-:-:S04]  /*1bc0*/  IMAD.MOV R6, RZ, RZ, -R7 ;  /* 0x000000ffff067224 */ /* 0x001fc800078e0a07 */
[----:B------:R-:W-:Y:S02]  /*1bd0*/  IMAD R13, R6, R9, RZ ;  /* 0x00000009060d7224 */ /* 0x000fe400078e02ff */
[----:B------:R-:W-:-:S04]  /*1be0*/  IMAD.MOV.U32 R6, RZ, RZ, RZ ;  /* 0x000000ffff067224 */ /* 0x000fc800078e00ff */
[----:B------:R-:W-:-:S04]  /*1bf0*/  IMAD.HI.U32 R6, R7, R13, R6 ;  /* 0x0000000d07067227 */ /* 0x000fc800078e0006 */
[----:B------:R-:W-:-:S04]  /*1c00*/  IMAD.MOV.U32 R7, RZ, RZ, R14 ;  /* 0x000000ffff077224 */ /* 0x000fc800078e000e */
[----:B------:R-:W-:-:S05]  /*1c10*/  IMAD.HI.U32 R6, R6, R7, RZ ;  /* 0x0000000706067227 */ /* 0x000fca00078e00ff */
[----:B------:R-:W-:-:S05]  /*1c20*/  IADD3 R6, PT, PT, -R6, RZ, RZ ;  /* 0x000000ff06067210 */ /* 0x000fca0007ffe1ff */
[C---:B------:R-:W-:Y:S02]  /*1c30*/  IMAD R6, R9.reuse, R6, R7 ;  /* 0x0000000609067224 */ /* 0x040fe400078e0207 */
[----:B------:R-:W-:Y:S03]  /*1c40*/  LDS R7, [R8] ;  /* 0x0000000008077984 */ /* 0x000fe60000000800 */
[----:B------:R-:W-:-:S13]  /*1c50*/  ISETP.GT.U32.AND P1, PT, R9, R6, PT ;  /* 0x000000060900720c */ /* 0x000fda0003f24070 */
[----:B------:R-:W-:-:S05]  /*1c60*/  @!P1 IMAD.IADD R6, R6, 0x1, -R9 ;  /* 0x0000000106069824 */ /* 0x000fca00078e0a09 */
[----:B------:R-:W-:-:S13]  /*1c70*/  ISETP.GT.U32.AND P1, PT, R9, R6, PT ;  /* 0x000000060900720c */ /* 0x000fda0003f24070 */
[----:B------:R-:W-:Y:S01]  /*1c80*/  @!P1 IMAD.IADD R6, R6, 0x1, -R9 ;  /* 0x0000000106069824 */ /* 0x000fe200078e0a09 */
[----:B------:R-:W-:-:S04]  /*1c90*/  LEA R9, R12, UR10, 0x3 ;  /* 0x0000000a0c097c11 */ /* 0x000fc8000f8e18ff */
[----:B------:R-:W-:Y:S02]  /*1ca0*/  @!P2 IADD3 R6, PT, PT, -R6, RZ, RZ ;  /* 0x000000ff0606a210 */ /* 0x000fe40007ffe1ff */
[----:B------:R-:W-:-:S05]  /*1cb0*/  @!P3 LOP3.LUT R6, RZ, R3, RZ, 0x33, !PT ;  /* 0x00000003ff06b212 */ /* 0x000fca00078e33ff */
[----:B------:R-:W-:-:S05]  /*1cc0*/  IMAD R10, R6, 0x4, R4 ;  /* 0x00000004060a7824 */ /* 0x000fca00078e0204 */
[----:B------:R-:W0:Y:S02]  /*1cd0*/  LDS R6, [R10+0x20] ;  /* 0x000020000a067984 */ /* 0x000e240000000800 */
[----:B0-----:R-:W-:-:S04]  /*1ce0*/  IADD3 R6, PT, PT, R6, -R7, RZ ;  /* 0x8000000706067210 */ /* 0x001fc80007ffe0ff */
[----:B-1----:R-:W-:Y:S01]  /*1cf0*/  ISETP.GT.AND P1, PT, R6, UR24, PT ;  /* 0x0000001806007c0c */ /* 0x002fe2000bf24270 */
[----:B------:R-:W-:-:S03]  /*1d00*/  IMAD.MOV.U32 R6, RZ, RZ, RZ ;  /* 0x000000ffff067224 */ /* 0x000fc600078e00ff */
[----:B------:R-:W-:-:S05]  /*1d10*/  FSEL R7, RZ, 1.875, !P1 ;  /* 0x3ff00000ff077808 */ /* 0x000fca0004800000 */
[----:B------:R1:W-:Y:S04]  /*1d20*/  STS.64 [R9+0x20], R6 ;  /* 0x0000200609007388 */ /* 0x0003e80000000a00 */
.L_x_15:
[----:B0-----:R-:W-:Y:S05]  /*1d30*/  BSYNC.RECONVERGENT B1 ;  /* 0x0000000000017941 */ /* 0x001fea0003800200 */
.L_x_14:
[----:B-123--:R0:W1:Y:S01]  /*1d40*/  @P0 LDS.64 R8, [R2+0x10] ;  /* 0x0000100002080984 */ /* 0x00e0620000000a00 */
[----:B------:R-:W-:Y:S04]  /*1d50*/  BSSY.RECONVERGENT B1, `(.L_x_16) ;  /* 0x000013f000017945 */ /* 0x000fe80003800200 */
[----:B------:R-:W-:Y:S05]  /*1d60*/  @P0 BRA `(.L_x_17) ;  /* 0x0000001000f40947 */ /* 0x000fea0003800000 */
[----:B------:R-:W-:Y:S01]  /*1d70*/  ISETP.GE.AND P0, PT, R3, 0x2, PT ;  /* 0x000000020300780c */ /* 0x000fe20003f06270 */
[----:B------:R-:W-:-:S12]  /*1d80*/  BSSY.RECONVERGENT B2, `(.L_x_18) ;  /* 0x0000055000027945 */ /* 0x000fd80003800200 */
[----:B------:R-:W-:Y:S05]  /*1d90*/  @!P0 BRA `(.L_x_19) ;  /* 0x00000004004c8947 */ /* 0x000fea0003800000 */
[----:B0-----:R-:W-:Y:S01]  /*1da0*/  VIADD R2, R3, 0xfffffffe ;  /* 0xfffffffe03027836 */ /* 0x001fe20000000000 */
[----:B------:R-:W-:Y:S04]  /*1db0*/  BSSY.RECONVERGENT B3, `(.L_x_20) ;  /* 0x0000021000037945 */ /* 0x000fe80003800200 */
[----:B------:R-:W-:Y:S02]  /*1dc0*/  ISETP.GE.U32.AND P0, PT, R2, 0x7, PT ;  /* 0x000000070200780c */ /* 0x000fe40003f06070 */
[----:B------:R-:W-:-:S11]  /*1dd0*/  MOV R2, 0x1 ;  /* 0x0000000100027802 */ /* 0x000fd60000000f00 */
[----:B------:R-:W-:Y:S05]  /*1de0*/  @!P0 BRA `(.L_x_21) ;  /* 0x0000000000748947 */ /* 0x000fea0003800000 */
[----:B------:R-:W0:Y:S01]  /*1df0*/  S2UR UR11, SR_CgaCtaId ;  /* 0x00000000000b79c3 */ /* 0x000e220000008800 */
[----:B------:R-:W-:Y:S02]  /*1e00*/  UMOV UR10, 0x400 ;  /* 0x00000400000a7882 */ /* 0x000fe40000000000 */
[----:B0-----:R-:W-:-:S03]  /*1e10*/  ULEA UR11, UR11, UR10, 0x18 ;  /* 0x0000000a0b0b7291 */ /* 0x001fc6000f8ec0ff */
[----:B------:R-:W-:-:S06]  /*1e20*/  UMOV UR10, 0x1 ;  /* 0x00000001000a7882 */ /* 0x000fcc0000000000 */
[----:B------:R-:W0:Y:S03]  /*1e30*/  LDS.64 R20, [UR11+0x20] ;  /* 0x0000200bff147984 */ /* 0x000e260008000a00 */
.L_x_22:
[----:B------:R-:W-:-:S09]  /*1e40*/  ULEA UR24, UR10, UR11, 0x3 ;  /* 0x0000000b0a187291 */ /* 0x000fd2000f8e18ff */
[----:B------:R-:W0:Y:S04]  /*1e50*/  LDS.64 R6, [UR24+0x20] ;  /* 0x00002018ff067984 */ /* 0x000e280008000a00 */
[----:B----4-:R-:W2:Y:S04]  /*1e60*/  LDS.128 R12, [UR24+0x28] ;  /* 0x00002818ff0c7984 */ /* 0x010ea80008000c00 */
[----:B------:R-:W3:Y:S04]  /*1e70*/  LDS.128 R16, [UR24+0x38] ;  /* 0x00003818ff107984 */ /* 0x000ee80008000c00 */
[----:B-1----:R-:W1:Y:S01]  /*1e80*/  LDS.128 R8, [UR24+0x48] ;  /* 0x00004818ff087984 */ /* 0x002e620008000c00 */
[----:B0-----:R-:W-:-:S03]  /*1e90*/  DADD R6, R6, R20 ;  /* 0x0000000006067229 */ /* 0x001fc60000000014 */
[----:B------:R-:W0:Y:S04]  /*1ea0*/  LDS.64 R20, [UR24+0x58] ;  /* 0x00005818ff147984 */ /* 0x000e280008000a00 */
[----:B------:R4:W-:Y:S01]  /*1eb0*/  STS.64 [UR24+0x20], R6 ;  /* 0x00002006ff007988 */ /* 0x0009e20008000a18 */
[----:B--2---:R-:W-:-:S08]  /*1ec0*/  DADD R12, R6, R12 ;  /* 0x00000000060c7229 */ /* 0x004fd0000000000c */
[----:B------:R-:W-:-:S07]  /*1ed0*/  DADD R14, R14, R12 ;  /* 0x000000000e0e7229 */ /* 0x000fce000000000c */
[----:B------:R4:W-:Y:S01]  /*1ee0*/  STS.128 [UR24+0x28], R12 ;  /* 0x0000280cff007988 */ /* 0x0009e20008000c18 */
[----:B---3--:R-:W-:-:S08]  /*1ef0*/  DADD R16, R14, R16 ;  /* 0x000000000e107229 */ /* 0x008fd00000000010 */
[----:B------:R-:W-:-:S07]  /*1f00*/  DADD R18, R18, R16 ;  /* 0x0000000012127229 */ /* 0x000fce0000000010 */
[----:B------:R4:W-:Y:S01]  /*1f10*/  STS.128 [UR24+0x38], R16 ;  /* 0x00003810ff007988 */ /* 0x0009e20008000c18 */
[----:B-1----:R-:W-:-:S08]  /*1f20*/  DADD R8, R18, R8 ;  /* 0x0000000012087229 */ /* 0x002fd00000000008 */
[----:B------:R-:W-:-:S07]  /*1f30*/  DADD R10, R10, R8 ;  /* 0x000000000a0a7229 */ /* 0x000fce0000000008 */
[----:B------:R4:W-:Y:S01]  /*1f40*/  STS.128 [UR24+0x48], R8 ;  /* 0x00004808ff007988 */ /* 0x0009e20008000c18 */
[----:B0-----:R-:W-:-:S07]  /*1f50*/  DADD R20, R10, R20 ;  /* 0x000000000a147229 */ /* 0x001fce0000000014 */
[----:B------:R4:W-:Y:S01]  /*1f60*/  STS.64 [UR24+0x58], R20 ;  /* 0x00005814ff007988 */ /* 0x0009e20008000a18 */
[----:B------:R-:W-:Y:S02]  /*1f70*/  UIADD3 UR24, UPT, UPT, UR10, 0x7, URZ ;  /* 0x000000070a187890 */ /* 0x000fe4000fffe0ff */
[----:B------:R-:W-:Y:S02]  /*1f80*/  UIADD3 UR10, UPT, UPT, UR10, 0x8, URZ ;  /* 0x000000080a0a7890 */ /* 0x000fe4000fffe0ff */
[----:B------:R-:W-:-:S09]  /*1f90*/  UISETP.NE.AND UP0, UPT, UR24, UR22, UPT ;  /* 0x000000161800728c */ /* 0x000fd2000bf05270 */
[----:B----4-:R-:W-:Y:S05]  /*1fa0*/  BRA.U UP0, `(.L_x_22) ;  /* 0xfffffffd00a47547 */ /* 0x010fea000b83ffff */
[----:B------:R-:W-:-:S07]  /*1fb0*/  IMAD.U32 R2, RZ, RZ, UR10 ;  /* 0x0000000aff027e24 */ /* 0x000fce000f8e00ff */
.L_x_21:
[----:B------:R-:W-:Y:S05]  /*1fc0*/  BSYNC.RECONVERGENT B3 ;  /* 0x0000000000037941 */ /* 0x000fea0003800200 */
.L_x_20:
[----:B------:R-:W-:-:S09]  /*1fd0*/  ULOP3.LUT UP0, URZ, UR17, 0x7, URZ, 0xc0, !UPT ;  /* 0x0000000711ff7892 */ /* 0x000fd2000f80c0ff */
[----:B------:R-:W-:Y:S05]  /*1fe0*/  BRA.U !UP0, `(.L_x_19) ;  /* 0x0000000108b87547 */ /* 0x000fea000b800000 */
[----:B------:R-:W-:Y:S02]  /*1ff0*/  UISETP.GE.U32.AND UP0, UPT, UR8, 0x3, UPT ;  /* 0x000000030800788c */ /* 0x000fe4000bf06070 */
[----:B------:R-:W-:-:S07]  /*2000*/  ULOP3.LUT UP1, URZ, UR18, 0x3, URZ, 0xc0, !UPT ;  /* 0x0000000312ff7892 */ /* 0x000fce000f82c0ff */
[----:B------:R-:W-:Y:S05]  /*2010*/  BRA.U !UP0, `(.L_x_23) ;  /* 0x0000000108487547 */ /* 0x000fea000b800000 */
[----:B------:R-:W0:Y:S01]  /*2020*/  S2UR UR11, SR_CgaCtaId ;  /* 0x00000000000b79c3 */ /* 0x000e220000008800 */
[----:B------:R-:W-:Y:S02]  /*2030*/  UMOV UR10, 0x400 ;  /* 0x00000400000a7882 */ /* 0x000fe40000000000 */
[----:B0-----:R-:W-:-:S06]  /*2040*/  ULEA UR10, UR11, UR10, 0x18 ;  /* 0x0000000a0b0a7291 */ /* 0x001fcc000f8ec0ff */
[C---:B------:R-:W-:Y:S01]  /*2050*/  LEA R17, R2.reuse, UR10, 0x3 ;  /* 0x0000000a02117c11 */ /* 0x040fe2000f8e18ff */
[----:B------:R-:W-:-:S04]  /*2060*/  VIADD R2, R2, 0x4 ;  /* 0x0000000402027836 */ /* 0x000fc80000000000 */
[----:B------:R-:W-:Y:S04]  /*2070*/  LDS.64 R6, [R17+0x18] ;  /* 0x0000180011067984 */ /* 0x000fe80000000a00 */
[----:B-1----:R-:W0:Y:S04]  /*2080*/  LDS.64 R8, [R17+0x20] ;  /* 0x0000200011087984 */ /* 0x002e280000000a00 */
[----:B----4-:R-:W1:Y:S04]  /*2090*/  LDS.64 R10, [R17+0x28] ;  /* 0x00002800110a7984 */ /* 0x010e680000000a00 */
[----:B------:R-:W2:Y:S04]  /*20a0*/  LDS.64 R12, [R17+0x30] ;  /* 0x00003000110c7984 */ /* 0x000ea80000000a00 */
[----:B------:R-:W3:Y:S01]  /*20b0*/  LDS.64 R14, [R17+0x38] ;  /* 0x00003800110e7984 */ /* 0x000ee20000000a00 */
[----:B0-----:R-:W-:-:S07]  /*20c0*/  DADD R6, R6, R8 ;  /* 0x0000000006067229 */ /* 0x001fce0000000008 */
[----:B------:R0:W-:Y:S01]  /*20d0*/  STS.64 [R17+0x20], R6 ;  /* 0x0000200611007388 */ /* 0x0001e20000000a00 */
[----:B-1----:R-:W-:-:S07]  /*20e0*/  DADD R10, R6, R10 ;  /* 0x00000000060a7229 */ /* 0x002fce000000000a */
[----:B------:R0:W-:Y:S01]  /*20f0*/  STS.64 [R17+0x28], R10 ;  /* 0x0000280a11007388 */ /* 0x0001e20000000a00 */
[----:B--2---:R-:W-:-:S07]  /*2100*/  DADD R12, R10, R12 ;  /* 0x000000000a0c7229 */ /* 0x004fce000000000c */
[----:B------:R0:W-:Y:S01]  /*2110*/  STS.64 [R17+0x30], R12 ;  /* 0x0000300c11007388 */ /* 0x0001e20000000a00 */
[----:B---3--:R-:W-:-:S07]  /*2120*/  DADD R14, R12, R14 ;  /* 0x000000000c0e7229 */ /* 0x008fce000000000e */
[----:B------:R0:W-:Y:S04]  /*2130*/  STS.64 [R17+0x38], R14 ;  /* 0x0000380e11007388 */ /* 0x0001e80000000a00 */
.L_x_23:
[----:B------:R-:W-:Y:S05]  /*2140*/  BRA.U !UP1, `(.L_x_19) ;  /* 0x0000000109607547 */ /* 0x000fea000b800000 */
[----:B------:R-:W-:Y:S02]  /*2150*/  UISETP.NE.AND UP0, UPT, UR21, 0x1, UPT ;  /* 0x000000011500788c */ /* 0x000fe4000bf05270 */
[----:B------:R-:W-:-:S07]  /*2160*/  ULOP3.LUT UP1, URZ, UR7, 0x1, URZ, 0xc0, !UPT ;  /* 0x0000000107ff7892 */ /* 0x000fce000f82c0ff */
[----:B------:R-:W-:Y:S05]  /*2170*/  BRA.U !UP0, `(.L_x_24) ;  /* 0x0000000108307547 */ /* 0x000fea000b800000 */
[----:B------:R-:W2:Y:S01]  /*2180*/  S2UR UR11, SR_CgaCtaId ;  /* 0x00000000000b79c3 */ /* 0x000ea20000008800 */
[----:B------:R-:W-:Y:S02]  /*2190*/  UMOV UR10, 0x400 ;  /* 0x00000400000a7882 */ /* 0x000fe40000000000 */
[----:B--2---:R-:W-:-:S06]  /*21a0*/  ULEA UR10, UR11, UR10, 0x18 ;  /* 0x0000000a0b0a7291 */ /* 0x004fcc000f8ec0ff */
[C---:B0---4-:R-:W-:Y:S02]  /*21b0*/  LEA R13, R2.reuse, UR10, 0x3 ;  /* 0x0000000a020d7c11 */ /* 0x051fe4000f8e18ff */
[----:B------:R-:W-:-:S03]  /*21c0*/  IADD3 R2, PT, PT, R2, 0x2, RZ ;  /* 0x0000000202027810 */ /* 0x000fc60007ffe0ff */
[----:B------:R-:W-:Y:S04]  /*21d0*/  LDS.64 R6, [R13+0x18] ;  /* 0x000018000d067984 */ /* 0x000fe80000000a00 */
[----:B-1----:R-:W0:Y:S04]  /*21e0*/  LDS.64 R8, [R13+0x20] ;  /* 0x000020000d087984 */ /* 0x002e280000000a00 */
[----:B------:R-:W1:Y:S01]  /*21f0*/  LDS.64 R10, [R13+0x28] ;  /* 0x000028000d0a7984 */ /* 0x000e620000000a00 */
[----:B0-----:R-:W-:-:S07]  /*2200*/  DADD R6, R6, R8 ;  /* 0x0000000006067229 */ /* 0x001fce0000000008 */
[----:B------:R2:W-:Y:S01]  /*2210*/  STS.64 [R13+0x20], R6 ;  /* 0x000020060d007388 */ /* 0x0005e20000000a00 */
[----:B-1----:R-:W-:-:S07]  /*2220*/  DADD R10, R6, R10 ;  /* 0x00000000060a7229 */ /* 0x002fce000000000a */
[----:B------:R2:W-:Y:S04]  /*2230*/  STS.64 [R13+0x28], R10 ;  /* 0x0000280a0d007388 */ /* 0x0005e80000000a00 */
.L_x_24:
[----:B------:R-:W-:Y:S05]  /*2240*/  BRA.U !UP1, `(.L_x_19) ;  /* 0x0000000109207547 */ /* 0x000fea000b800000 */
[----:B------:R-:W3:Y:S01]  /*2250*/  S2UR UR11, SR_CgaCtaId ;  /* 0x00000000000b79c3 */ /* 0x000ee20000008800 */
[----:B------:R-:W-:Y:S02]  /*2260*/  UMOV UR10, 0x400 ;  /* 0x00000400000a7882 */ /* 0x000fe40000000000 */
[----:B---3--:R-:W-:-:S06]  /*2270*/  ULEA UR10, UR11, UR10, 0x18 ;  /* 0x0000000a0b0a7291 */ /* 0x008fcc000f8ec0ff */
[----:B0-2---:R-:W-:-:S05]  /*2280*/  LEA R11, R2, UR10, 0x3 ;  /* 0x0000000a020b7c11 */ /* 0x005fca000f8e18ff */
[----:B------:R-:W-:Y:S04]  /*2290*/  LDS.64 R6, [R11+0x18] ;  /* 0x000018000b067984 */ /* 0x000fe80000000a00 */
[----:B-1----:R-:W0:Y:S02]  /*22a0*/  LDS.64 R8, [R11+0x20] ;  /* 0x000020000b087984 */ /* 0x002e240000000a00 */
[----:B0-----:R-:W-:-:S07]  /*22b0*/  DADD R6, R6, R8 ;  /* 0x0000000006067229 */ /* 0x001fce0000000008 */
[----:B------:R3:W-:Y:S04]  /*22c0*/  STS.64 [R11+0x20], R6 ;  /* 0x000020060b007388 */ /* 0x0007e80000000a00 */
.L_x_19:
[----:B------:R-:W-:Y:S05]  /*22d0*/  BSYNC.RECONVERGENT B2 ;  /* 0x0000000000027941 */ /* 0x000fea0003800200 */
.L_x_18:
[----:B-1----:R-:W-:Y:S02]  /*22e0*/  IMAD.U32 R8, RZ, RZ, UR4 ;  /* 0x00000004ff087e24 */ /* 0x002fe4000f8e00ff */
[----:B------:R-:W-:Y:S01]  /*22f0*/  IMAD.U32 R9, RZ, RZ, UR5 ;  /* 0x00000005ff097e24 */ /* 0x000fe2000f8e00ff */
[----:B0---4-:R-:W-:Y:S01]  /*2300*/  MOV R12, UR4 ;  /* 0x00000004000c7c02 */ /* 0x011fe20008000f00 */
[----:B--2---:R-:W-:-:S04]  /*2310*/  IMAD.U32 R13, RZ, RZ, UR5 ;  /* 0x00000005ff0d7e24 */ /* 0x004fc8000f8e00ff */
[----:B------:R-:W2:Y:S01]  /*2320*/  LDG.E.64 R8, desc[UR12][R8.64] ;  /* 0x0000000c08087981 */ /* 0x000ea2000c1e1b00 */
[----:B------:R-:W-:Y:S01]  /*2330*/  IMAD.U32 R10, RZ, RZ, UR4 ;  /* 0x00000004ff0a7e24 */ /* 0x000fe2000f8e00ff */
[----:B---3--:R-:W-:Y:S02]  /*2340*/  MOV R11, UR5 ;  /* 0x00000005000b7c02 */ /* 0x008fe40008000f00 */
[----:B------:R-:W3:Y:S04]  /*2350*/  LDG.E.64 R12, desc[UR12][R12.64+0x10] ;  /* 0x0000100c0c0c7981 */ /* 0x000ee8000c1e1b00 */
[----:B------:R0:W4:Y:S01]  /*2360*/  LDG.E.64 R6, desc[UR12][R10.64+0x8] ;  /* 0x0000080c0a067981 */ /* 0x000122000c1e1b00 */
[----:B------:R-:W1:Y:S01]  /*2370*/  S2UR UR11, SR_CgaCtaId ;  /* 0x00000000000b79c3 */ /* 0x000e620000008800 */
[----:B------:R-:W-:Y:S01]  /*2380*/  IMAD.U32 R24, RZ, RZ, UR4 ;  /* 0x00000004ff187e24 */ /* 0x000fe2000f8e00ff */
[----:B------:R-:W-:Y:S01]  /*2390*/  MOV R26, UR4 ;  /* 0x00000004001a7c02 */ /* 0x000fe20008000f00 */
[----:B------:R-:W-:Y:S01]  /*23a0*/  IMAD.U32 R25, RZ, RZ, UR5 ;  /* 0x00000005ff197e24 */ /* 0x000fe2000f8e00ff */
[----:B------:R-:W-:Y:S01]  /*23b0*/  UMOV UR10, 0x400 ;  /* 0x00000400000a7882 */ /* 0x000fe20000000000 */
[----:B------:R-:W-:Y:S01]  /*23c0*/  IMAD.U32 R27, RZ, RZ, UR5 ;  /* 0x00000005ff1b7e24 */ /* 0x000fe2000f8e00ff */
[----:B-1----:R-:W-:Y:S01]  /*23d0*/  ULEA UR10, UR11, UR10, 0x18 ;  /* 0x0000000a0b0a7291 */ /* 0x002fe2000f8ec0ff */
[----:B--2---:R-:W-:-:S04]  /*23e0*/  SHF.R.U32.HI R2, RZ, 0x2, R9 ;  /* 0x00000002ff027819 */ /* 0x004fc80000011609 */
[----:B------:R-:W-:Y:S01]  /*23f0*/  LOP3.LUT R2, R2, R9, RZ, 0x3c, !PT ;  /* 0x0000000902027212 */ /* 0x000fe200078e3cff */
[----:B---3--:R-:W-:Y:S01]  /*2400*/  IMAD.SHL.U32 R15, R13, 0x10, RZ ;  /* 0x000000100d0f7824 */ /* 0x008fe200078e00ff */
[----:B0-----:R-:W-:Y:S02]  /*2410*/  SHF.R.U32.HI R11, RZ, 0x2, R12 ;  /* 0x00000002ff0b7819 */ /* 0x001fe4000001160c */
[----:B----4-:R-:W-:Y:S01]  /*2420*/  SHF.R.U32.HI R17, RZ, 0x2, R6 ;  /* 0x00000002ff117819 */ /* 0x010fe20000011606 */
[C---:B------:R-:W-:Y:S01]  /*2430*/  IMAD.SHL.U32 R14, R2.reuse, 0x2, RZ ;  /* 0x00000002020e7824 */ /* 0x040fe200078e00ff */
[----:B------:R-:W-:Y:S02]  /*2440*/  SHF.R.U32.HI R10, RZ, 0x2, R7 ;  /* 0x00000002ff0a7819 */ /* 0x000fe40000011607 */
[----:B------:R-:W-:Y:S02]  /*2450*/  LOP3.LUT R17, R17, R6, RZ, 0x3c, !PT ;  /* 0x0000000611117212 */ /* 0x000fe400078e3cff */
[----:B------:R-:W-:-:S02]  /*2460*/  LOP3.LUT R14, R2, R14, R15, 0x96, !PT ;  /* 0x0000000e020e7212 */ /* 0x000fc400078e960f */
[----:B------:R-:W-:Y:S02]  /*2470*/  SHF.L.U32 R9, R17, 0x1, RZ ;  /* 0x0000000111097819 */ /* 0x000fe400000006ff */
[----:B------:R-:W-:Y:S02]  /*2480*/  LOP3.LUT R6, R14, R13, RZ, 0x3c, !PT ;  /* 0x0000000d0e067212 */ /* 0x000fe400078e3cff */
[----:B------:R-:W-:Y:S02]  /*2490*/  LOP3.LUT R10, R10, R7, RZ, 0x3c, !PT ;  /* 0x000000070a0a7212 */ /* 0x000fe400078e3cff */
[----:B------:R-:W-:Y:S01]  /*24a0*/  LOP3.LUT R12, R11, R12, RZ, 0x3c, !PT ;  /* 0x0000000c0b0c7212 */ /* 0x000fe200078e3cff */
[----:B------:R-:W-:Y:S01]  /*24b0*/  IMAD.SHL.U32 R2, R6, 0x10, RZ ;  /* 0x0000001006027824 */ /* 0x000fe200078e00ff */
[----:B------:R-:W-:-:S04]  /*24c0*/  IADD3 R21, PT, PT, R8, 0x587c5, R6 ;  /* 0x000587c508157810 */ /* 0x000fc80007ffe006 */
[----:B------:R-:W-:Y:S01]  /*24d0*/  LOP3.LUT R9, R17, R9, R2, 0x96, !PT ;  /* 0x0000000911097212 */ /* 0x000fe200078e9602 */
[----:B------:R-:W-:-:S03]  /*24e0*/  IMAD.SHL.U32 R2, R10, 0x2, RZ ;  /* 0x000000020a027824 */ /* 0x000fc600078e00ff */
[----:B------:R-:W-:-:S04]  /*24f0*/  LOP3.LUT R7, R9, R6, RZ, 0x3c, !PT ;  /* 0x0000000609077212 */ /* 0x000fc800078e3cff */
[----:B------:R-:W-:-:S04]  /*2500*/  SHF.L.U32 R9, R7, 0x4, RZ ;  /* 0x0000000407097819 */ /* 0x000fc800000006ff */
[----:B------:R-:W-:Y:S02]  /*2510*/  LOP3.LUT R2, R10, R2, R9, 0x96, !PT ;  /* 0x000000020a027212 */ /* 0x000fe400078e9609 */
[----:B------:R-:W-:Y:S02]  /*2520*/  IADD3 R10, PT, PT, R8, 0xb0f8a, R7 ;  /* 0x000b0f8a080a7810 */ /* 0x000fe40007ffe007 */
[----:B------:R-:W-:Y:S01]  /*2530*/  LOP3.LUT R14, R2, R7, RZ, 0x3c, !PT ;  /* 0x00000007020e7212 */ /* 0x000fe200078e3cff */
[----:B------:R-:W-:Y:S02]  /*2540*/  IMAD.SHL.U32 R2, R12, 0x2, RZ ;  /* 0x000000020c027824 */ /* 0x000fe400078e00ff */
[----:B------:R-:W-:Y:S01]  /*2550*/  IMAD.WIDE.U32 R10, R10, 0x200000, RZ ;  /* 0x002000000a0a7825 */ /* 0x000fe200078e00ff */
[----:B------:R-:W-:-:S03]  /*2560*/  IADD3 R23, PT, PT, R8, 0x10974f, R14 ;  /* 0x0010974f08177810 */ /* 0x000fc60007ffe00e */
[----:B------:R-:W-:Y:S01]  /*2570*/  IMAD.SHL.U32 R9, R14, 0x10, RZ ;  /* 0x000000100e097824 */ /* 0x000fe200078e00ff */
[----:B------:R-:W-:Y:S01]  /*2580*/  LOP3.LUT R20, R10, R21, RZ, 0x3c, !PT ;  /* 0x000000150a147212 */ /* 0x000fe200078e3cff */
[----:B------:R-:W-:Y:S01]  /*2590*/  IMAD.MOV.U32 R21, RZ, RZ, R11 ;  /* 0x000000ffff157224 */ /* 0x000fe200078e000b */
[----:B------:R-:W-:Y:S01]  /*25a0*/  MOV R10, 0x0 ;  /* 0x00000000000a7802 */ /* 0x000fe20000000f00 */
[----:B------:R-:W-:Y:S01]  /*25b0*/  IMAD.MOV.U32 R11, RZ, RZ, 0x3ca00000 ;  /* 0x3ca00000ff0b7424 */ /* 0x000fe200078e00ff */
[----:B------:R-:W-:Y:S01]  /*25c0*/  LOP3.LUT R9, R12, R2, R9, 0x96, !PT ;  /* 0x000000020c097212 */ /* 0x000fe200078e9609 */
[----:B------:R0:W1:Y:S01]  /*25d0*/  I2F.F64.U64 R16, R20 ;  /* 0x0000001400107312 */ /* 0x0000620000301800 */
[----:B------:R-:W-:Y:S02]  /*25e0*/  IADD3 R12, PT, PT, R8, 0x161f14, RZ ;  /* 0x00161f14080c7810 */ /* 0x000fe40007ffe0ff */
[----:B------:R-:W-:-:S05]  /*25f0*/  LOP3.LUT R15, R9, R14, RZ, 0x3c, !PT ;  /* 0x0000000e090f7212 */ /* 0x000fca00078e3cff */
[----:B------:R-:W-:Y:S02]  /*2600*/  IMAD.IADD R18, R15, 0x1, R12 ;  /* 0x000000010f127824 */ /* 0x000fe400078e020c */
[----:B0-----:R-:W-:Y:S01]  /*2610*/  IMAD.U32 R20, RZ, RZ, UR4 ;  /* 0x00000004ff147e24 */ /* 0x001fe2000f8e00ff */
[----:B------:R-:W-:Y:S01]  /*2620*/  MOV R21, UR5 ;  /* 0x0000000500157c02 */ /* 0x000fe20008000f00 */
[----:B------:R-:W-:Y:S01]  /*2630*/  IMAD.WIDE.U32 R18, R18, 0x200000, RZ ;  /* 0x0020000012127825 */ /* 0x000fe200078e00ff */
[----:B-1----:R-:W-:-:S03]  /*2640*/  DFMA R8, R16, R10, 5.5511151231257827021e-17 ;  /* 0x3c9000001008742b */ /* 0x002fc6000000000a */
[----:B------:R0:W-:Y:S01]  /*2650*/  STG.E.64 desc[UR12][R20.64+0x8], R6 ;  /* 0x0000080614007986 */ /* 0x0001e2000c101b0c */
[----:B------:R-:W-:Y:S01]  /*2660*/  LOP3.LUT R22, R18, R23, RZ, 0x3c, !PT ;  /* 0x0000001712167212 */ /* 0x000fe200078e3cff */
[----:B------:R-:W-:Y:S02]  /*2670*/  IMAD.MOV.U32 R23, RZ, RZ, R19 ;  /* 0x000000ffff177224 */ /* 0x000fe400078e0013 */
[----:B------:R0:W-:Y:S02]  /*2680*/  STG.E.64 desc[UR12][R24.64+0x10], R14 ;  /* 0x0000100e18007986 */ /* 0x0001e4000c101b0c */
[----:B------:R-:W1:Y:S02]  /*2690*/  I2F.F64.U64 R16, R22 ;  /* 0x0000001600107312 */ /* 0x000e640000301800 */
[----:B------:R0:W-:Y:S01]  /*26a0*/  STG.E.64 desc[UR12][R26.64], R12 ;  /* 0x0000000c1a007986 */ /* 0x0001e2000c101b0c */
[----:B------:R-:W-:Y:S01]  /*26b0*/  ISETP.GT.AND P0, PT, R9, 0xfffff, PT ;  /* 0x000fffff0900780c */ /* 0x000fe20003f04270 */
[----:B------:R-:W-:Y:S01]  /*26c0*/  IMAD.MOV.U32 R19, RZ, RZ, R9 ;  /* 0x000000ffff137224 */ /* 0x000fe200078e0009 */
[----:B------:R-:W-:Y:S01]  /*26d0*/  MOV R18, R8 ;  /* 0x0000000800127202 */ /* 0x000fe20000000f00 */
[----:B-1----:R-:W-:-:S10]  /*26e0*/  DFMA R10, R16, R10, 5.5511151231257827021e-17 ;  /* 0x3c900000100a742b */ /* 0x002fd4000000000a */
[----:B------:R-:W-:Y:S01]  /*26f0*/  @!P0 DMUL R18, R18, 1.80143985094819840000e+16 ;  /* 0x4350000012128828 */ /* 0x000fe20000000000 */
[----:B------:R-:W-:Y:S01]  /*2700*/  IMAD.MOV.U32 R17, RZ, RZ, R9 ;  /* 0x000000ffff117224 */ /* 0x000fe200078e0009 */
[----:B------:R-:W-:Y:S01]  /*2710*/  MOV R16, R8 ;  /* 0x0000000800107202 */ /* 0x000fe20000000f00 */
[----:B------:R0:W-:Y:S07]  /*2720*/  STS.128 [UR10], R8 ;  /* 0x00000008ff007988 */ /* 0x0001ee0008000c0a */
[----:B------:R-:W-:Y:S01]  /*2730*/  @!P0 MOV R17, R19 ;  /* 0x0000001300118202 */ /* 0x000fe20000000f00 */
[----:B------:R-:W-:-:S04]  /*2740*/  @!P0 IMAD.MOV.U32 R16, RZ, RZ, R18 ;  /* 0x000000ffff108224 */ /* 0x000fc800078e0012 */
[----:B------:R-:W-:-:S05]  /*2750*/  VIADD R2, R17, 0xffffffff ;  /* 0xffffffff11027836 */ /* 0x000fca0000000000 */
[----:B------:R-:W-:Y:S01]  /*2760*/  ISETP.GT.U32.AND P1, PT, R2, 0x7feffffe, PT ;  /* 0x7feffffe0200780c */ /* 0x000fe20003f24070 */
[----:B------:R-:W-:Y:S02]  /*2770*/  IMAD.MOV.U32 R2, RZ, RZ, -0x3ff ;  /* 0xfffffc01ff027424 */ /* 0x000fe400078e00ff */
[----:B------:R-:W-:-:S10]  /*2780*/  @!P0 IMAD.MOV.U32 R2, RZ, RZ, -0x435 ;  /* 0xfffffbcbff028424 */ /* 0x000fd400078e00ff */
[----:B0-----:R-:W-:Y:S05]  /*2790*/  @P1 BRA `(.L_x_25) ;  /* 0x0000000400041947 */ /* 0x001fea0003800000 */
[----:B------:R-:W-:Y:S01]  /*27a0*/  LOP3.LUT R6, R17, 0xfffff, RZ, 0xc0, !PT ;  /* 0x000fffff11067812 */ /* 0x000fe200078ec0ff */
[----:B------:R-:W-:Y:S01]  /*27b0*/  IMAD.MOV.U32 R20, RZ, RZ, -0x748574fc ;  /* 0x8b7a8b04ff147424 */ /* 0x000fe200078e00ff */
[----:B------:R-:W-:Y:S01]  /*27c0*/  MOV R8, RZ ;  /* 0x000000ff00087202 */ /* 0x000fe20000000f00 */
[----:B------:R-:W-:Y:S01]  /*27d0*/  IMAD.MOV.U32 R21, RZ, RZ, 0x3ed0ee25 ;  /* 0x3ed0ee25ff157424 */ /* 0x000fe200078e00ff */
[----:B------:R-:W-:Y:S01]  /*27e0*/  LOP3.LUT R7, R6, 0x3ff00000, RZ, 0xfc, !PT ;  /* 0x3ff0000006077812 */ /* 0x000fe200078efcff */
[----:B------:R-:W-:Y:S01]  /*27f0*/  UMOV UR10, 0x3ae80f1e ;  /* 0x3ae80f1e000a7882 */ /* 0x000fe20000000000 */
[----:B------:R-:W-:Y:S01]  /*2800*/  MOV R6, R16 ;  /* 0x0000001000067202 */ /* 0x000fe20000000f00 */
[----:B------:R-:W-:Y:S01]  /*2810*/  UMOV UR11, 0x3eb1380b ;  /* 0x3eb1380b000b7882 */ /* 0x000fe20000000000 */
[----:B------:R-:W-:Y:S01]  /*2820*/  ISETP.GE.U32.AND P0, PT, R7, 0x3ff6a09f, PT ;  /* 0x3ff6a09f0700780c */ /* 0x000fe20003f06070 */
[----:B------:R-:W-:Y:S01]  /*2830*/  IMAD.MOV.U32 R23, RZ, RZ, 0x43300000 ;  /* 0x43300000ff177424 */ /* 0x000fe200078e00ff */
[----:B------:R-:W-:Y:S01]  /*2840*/  LEA.HI R2, R17, R2, RZ, 0xc ;  /* 0x0000000211027211 */ /* 0x000fe200078f60ff */
[----:B------:R-:W-:Y:S01]  /*2850*/  UMOV UR24, 0x80000000 ;  /* 0x8000000000187882 */ /* 0x000fe20000000000 */
[----:B------:R-:W-:-:S09]  /*2860*/  UMOV UR25, 0x43300000 ;  /* 0x4330000000197882 */ /* 0x000fd20000000000 */
[----:B------:R-:W-:Y:S01]  /*2870*/  @P0 VIADD R9, R7, 0xfff00000 ;  /* 0xfff0000007090836 */ /* 0x000fe20000000000 */
[----:B------:R-:W-:-:S03]  /*2880*/  @P0 IADD3 R2, PT, PT, R2, 0x1, RZ ;  /* 0x0000000102020810 */ /* 0x000fc60007ffe0ff */
[----:B------:R-:W-:Y:S01]  /*2890*/  @P0 IMAD.MOV.U32 R7, RZ, RZ, R9 ;  /* 0x000000ffff070224 */ /* 0x000fe200078e0009 */
[----:B------:R-:W-:-:S05]  /*28a0*/  LOP3.LUT R22, R2, 0x80000000, RZ, 0x3c, !PT ;  /* 0x8000000002167812 */ /* 0x000fca00078e3cff */
[C---:B------:R-:W-:Y:S02]  /*28b0*/  DADD R18, R6.reuse, 1 ;  /* 0x3ff0000006127429 */ /* 0x040fe40000000000 */
[----:B------:R-:W-:-:S04]  /*28c0*/  DADD R6, R6, -1 ;  /* 0xbff0000006067429 */ /* 0x000fc80000000000 */
[----:B------:R-:W0:Y:S02]  /*28d0*/  MUFU.RCP64H R9, R19 ;  /* 0x0000001300097308 */ /* 0x000e240000001800 */
[----:B0-----:R-:W-:-:S08]  /*28e0*/  DFMA R12, -R18, R8, 1 ;  /* 0x3ff00000120c742b */ /* 0x001fd00000000108 */
[----:B------:R-:W-:-:S08]  /*28f0*/  DFMA R12, R12, R12, R12 ;  /* 0x0000000c0c0c722b */ /* 0x000fd0000000000c */
[----:B------:R-:W-:-:S08]  /*2900*/  DFMA R8, R8, R12, R8 ;  /* 0x0000000c0808722b */ /* 0x000fd00000000008 */
[----:B------:R-:W-:-:S08]  /*2910*/  DMUL R12, R6, R8 ;  /* 0x00000008060c7228 */ /* 0x000fd00000000000 */
[----:B------:R-:W-:-:S08]  /*2920*/  DFMA R12, R6, R8, R12 ;  /* 0x00000008060c722b */ /* 0x000fd0000000000c */
[----:B------:R-:W-:Y:S02]  /*2930*/  DMUL R14, R12, R12 ;  /* 0x0000000c0c0e7228 */ /* 0x000fe40000000000 */
[----:B------:R-:W-:-:S06]  /*2940*/  DADD R16, R6, -R12 ;  /* 0x0000000006107229 */ /* 0x000fcc000000080c */
[----:B------:R-:W-:Y:S01]  /*2950*/  DFMA R18, R14, UR10, R20 ;  /* 0x0000000a0e127c2b */ /* 0x000fe20008000014 */
[----:B------:R-:W-:Y:S01]  /*2960*/  UMOV UR10, 0x9f02676f ;  /* 0x9f02676f000a7882 */ /* 0x000fe20000000000 */
[----:B------:R-:W-:Y:S01]  /*2970*/  UMOV UR11, 0x3ef3b266 ;  /* 0x3ef3b266000b7882 */ /* 0x000fe20000000000 */
[----:B------:R-:W-:Y:S02]  /*2980*/  DADD R20, R16, R16 ;  /* 0x0000000010147229 */ /* 0x000fe40000000010 */
[----:B------:R-:W-:Y:S01]  /*2990*/  DADD R16, R22, -UR24 ;  /* 0x8000001816107e29 */ /* 0x000fe20008000000 */
[----:B------:R-:W-:Y:S01]  /*29a0*/  UMOV UR24, 0xfefa39ef ;  /* 0xfefa39ef00187882 */ /* 0x000fe20000000000 */
[----:B------:R-:W-:Y:S01]  /*29b0*/  UMOV UR25, 0x3fe62e42 ;  /* 0x3fe62e4200197882 */ /* 0x000fe20000000000 */
[----:B------:R-:W-:Y:S01]  /*29c0*/  DFMA R18, R14, R18, UR10 ;  /* 0x0000000a0e127e2b */ /* 0x000fe20008000012 */
[----:B------:R-:W-:Y:S01]  /*29d0*/  UMOV UR10, 0xa9ab0956 ;  /* 0xa9ab0956000a7882 */ /* 0x000fe20000000000 */
[----:B------:R-:W-:Y:S01]  /*29e0*/  UMOV UR11, 0x3f1745cb ;  /* 0x3f1745cb000b7882 */ /* 0x000fe20000000000 */
[----:B------:R-:W-:-:S02]  /*29f0*/  DFMA R22, R6, -R12, R20 ;  /* 0x8000000c0616722b */ /* 0x000fc40000000014 */
[----:B------:R-:W-:-:S03]  /*2a00*/  DFMA R6, R16, UR24, R12 ;  /* 0x0000001810067c2b */ /* 0x000fc6000800000c */
[----:B------:R-:W-:Y:S01]  /*2a10*/  DFMA R18, R14, R18, UR10 ;  /* 0x0000000a0e127e2b */ /* 0x000fe20008000012 */
[----:B------:R-:W-:Y:S01]  /*2a20*/  UMOV UR10, 0x2d1b5154 ;  /* 0x2d1b5154000a7882 */ /* 0x000fe20000000000 */
[----:B------:R-:W-:Y:S01]  /*2a30*/  UMOV UR11, 0x3f3c71c7 ;  /* 0x3f3c71c7000b7882 */ /* 0x000fe20000000000 */
[----:B------:R-:W-:-:S05]  /*2a40*/  DMUL R22, R8, R22 ;  /* 0x0000001608167228 */ /* 0x000fca0000000000 */
[----:B------:R-:W-:Y:S01]  /*2a50*/  DFMA R18, R14, R18, UR10 ;  /* 0x0000000a0e127e2b */ /* 0x000fe20008000012 */
[----:B------:R-:W-:Y:S01]  /*2a60*/  UMOV UR10, 0x923be72d ;  /* 0x923be72d000a7882 */ /* 0x000fe20000000000 */
[----:B------:R-:W-:-:S06]  /*2a70*/  UMOV UR11, 0x3f624924 ;  /* 0x3f624924000b7882 */ /* 0x000fcc0000000000 */
        /* <DEDUP_REMOVED lines=8> */
[----:B------:R-:W-:Y:S02]  /*2b00*/  UMOV UR11, 0x3fe62e42 ;  /* 0x3fe62e42000b7882 */ /* 0x000fe40000000000 */
[----:B------:R-:W-:Y:S01]  /*2b10*/  DFMA R18, R16, -UR10, R6 ;  /* 0x8000000a10127c2b */ /* 0x000fe20008000006 */
[----:B------:R-:W-:Y:S01]  /*2b20*/  UMOV UR10, 0x3b39803f ;  /* 0x3b39803f000a7882 */ /* 0x000fe20000000000 */
[----:B------:R-:W-:Y:S02]  /*2b30*/  UMOV UR11, 0x3c7abc9e ;  /* 0x3c7abc9e000b7882 */ /* 0x000fe40000000000 */
[----:B------:R-:W-:-:S04]  /*2b40*/  DMUL R20, R14, R20 ;  /* 0x000000140e147228 */ /* 0x000fc80000000000 */
[----:B------:R-:W-:-:S04]  /*2b50*/  DADD R18, -R12, R18 ;  /* 0x000000000c127229 */ /* 0x000fc80000000112 */
[----:B------:R-:W-:-:S08]  /*2b60*/  DFMA R20, R12, R20, R22 ;  /* 0x000000140c14722b */ /* 0x000fd00000000016 */
[----:B------:R-:W-:-:S08]  /*2b70*/  DADD R18, R20, -R18 ;  /* 0x0000000014127229 */ /* 0x000fd00000000812 */
[----:B------:R-:W-:-:S08]  /*2b80*/  DFMA R18, R16, UR10, R18 ;  /* 0x0000000a10127c2b */ /* 0x000fd00008000012 */
[----:B------:R-:W-:Y:S01]  /*2b90*/  DADD R12, R6, R18 ;  /* 0x00000000060c7229 */ /* 0x000fe20000000012 */
[----:B------:R-:W-:Y:S10]  /*2ba0*/  BRA `(.L_x_26) ;  /* 0x0000000000187947 */ /* 0x000ff40003800000 */
.L_x_25:
[----:B------:R-:W-:Y:S01]  /*2bb0*/  IMAD.MOV.U32 R6, RZ, RZ, 0x0 ;  /* 0x00000000ff067424 */ /* 0x000fe200078e00ff */
[----:B------:R-:W-:Y:S02]  /*2bc0*/  MOV R7, 0x7ff00000 ;  /* 0x7ff0000000077802 */ /* 0x000fe40000000f00 */
[----:B------:R-:W-:-:S04]  /*2bd0*/  LOP3.LUT P0, RZ, R19, 0x7fffffff, RZ, 0xc0, !PT ;  /* 0x7fffffff13ff7812 */ /* 0x000fc8000780c0ff */
[----:B------:R-:W-:-:S10]  /*2be0*/  DFMA R6, R18, R6, +INF ;  /* 0x7ff000001206742b */ /* 0x000fd40000000006 */
[----:B------:R-:W-:Y:S02]  /*2bf0*/  FSEL R12, R6, RZ, P0 ;  /* 0x000000ff060c7208 */ /* 0x000fe40000000000 */
[----:B------:R-:W-:-:S07]  /*2c00*/  FSEL R13, R7, -QNAN , P0 ;  /* 0xfff00000070d7808 */ /* 0x000fce0000000000 */
.L_x_26:
[----:B------:R-:W0:Y:S01]  /*2c10*/  LDS.64 R8, [R4+0x18] ;  /* 0x0000180004087984 */ /* 0x000e220000000a00 */
[----:B------:R-:W-:Y:S01]  /*2c20*/  IMAD.MOV.U32 R6, RZ, RZ, 0x1 ;  /* 0x00000001ff067424 */ /* 0x000fe200078e00ff */
[----:B------:R-:W-:Y:S01]  /*2c30*/  ISETP.GE.AND P1, PT, R3, 0x1, PT ;  /* 0x000000010300780c */ /* 0x000fe20003f26270 */
[----:B0-----:R-:W0:Y:S04]  /*2c40*/  MUFU.RCP64H R7, R9 ;  /* 0x0000000900077308 */ /* 0x001e280000001800 */
[----:B0-----:R-:W-:-:S08]  /*2c50*/  DFMA R14, -R8, R6, 1 ;  /* 0x3ff00000080e742b */ /* 0x001fd00000000106 */
[----:B------:R-:W-:-:S08]  /*2c60*/  DFMA R14, R14, R14, R14 ;  /* 0x0000000e0e0e722b */ /* 0x000fd0000000000e */
[----:B------:R-:W-:-:S08]  /*2c70*/  DFMA R14, R6, R14, R6 ;  /* 0x0000000e060e722b */ /* 0x000fd00000000006 */
[----:B------:R-:W-:-:S08]  /*2c80*/  DFMA R6, -R8, R14, 1 ;  /* 0x3ff000000806742b */ /* 0x000fd0000000010e */
[----:B------:R-:W-:-:S08]  /*2c90*/  DFMA R6, R14, R6, R14 ;  /* 0x000000060e06722b */ /* 0x000fd0000000000e */
[----:B------:R-:W-:-:S08]  /*2ca0*/  DMUL R14, R6, -R12 ;  /* 0x8000000c060e7228 */ /* 0x000fd00000000000 */
[--C-:B------:R-:W-:Y:S02]  /*2cb0*/  DFMA R16, -R8, R14, -R12.reuse ;  /* 0x0000000e0810722b */ /* 0x100fe4000000090c */
[----:B------:R-:W-:-:S06]  /*2cc0*/  DADD R12, -RZ, -R12 ;  /* 0x00000000ff0c7229 */ /* 0x000fcc000000090c */
[----:B------:R-:W-:-:S04]  /*2cd0*/  DFMA R6, R6, R16, R14 ;  /* 0x000000100606722b */ /* 0x000fc8000000000e */
[----:B------:R-:W-:-:S06]  /*2ce0*/  FSETP.GEU.AND P2, PT, |R13|, 6.5827683646048100446e-37, PT ;  /* 0x036000000d00780b */ /* 0x000fcc0003f4e200 */
[----:B------:R-:W-:-:S05]  /*2cf0*/  FFMA R2, RZ, R9, R7 ;  /* 0x00000009ff027223 */ /* 0x000fca0000000007 */
[----:B------:R-:W-:-:S13]  /*2d00*/  FSETP.GT.AND P0, PT, |R2|, 1.469367938527859385e-39, PT ;  /* 0x001000000200780b */ /* 0x000fda0003f04200 */
[----:B------:R-:W-:Y:S05]  /*2d10*/  @P0 BRA P2, `(.L_x_27) ;  /* 0x0000000000080947 */ /* 0x000fea0001000000 */
[----:B------:R-:W-:-:S07]  /*2d20*/  MOV R16, 0x2d40 ;  /* 0x00002d4000107802 */ /* 0x000fce0000000f00 */
[----:B------:R-:W-:Y:S05]  /*2d30*/  CALL.REL.NOINC `($__internal_0_$__cuda_sm20_div_rn_f64_full) ;  /* 0x0000000c00b87944 */ /* 0x000fea0003c00000 */
.L_x_27:
[----:B------:R-:W0:Y:S01]  /*2d40*/  S2R R3, SR_CgaCtaId ;  /* 0x0000000000037919 */ /* 0x000e220000008800 */
[----:B------:R-:W-:Y:S01]  /*2d50*/  MOV R2, 0x400 ;  /* 0x0000040000027802 */ /* 0x000fe20000000f00 */
[----:B------:R-:W-:Y:S01]  /*2d60*/  BSSY.RECONVERGENT B2, `(.L_x_28) ;  /* 0x0000036000027945 */ /* 0x000fe20003800200 */
[----:B------:R-:W-:Y:S01]  /*2d70*/  IMAD.MOV.U32 R8, RZ, RZ, R6 ;  /* 0x000000ffff087224 */ /* 0x000fe200078e0006 */
[----:B------:R-:W-:Y:S02]  /*2d80*/  MOV R9, R7 ;  /* 0x0000000700097202 */ /* 0x000fe40000000f00 */
[----:B0-----:R-:W-:-:S05]  /*2d90*/  LEA R13, R3, R2, 0x18 ;  /* 0x00000002030d7211 */ /* 0x001fca00078ec0ff */
[----:B------:R0:W-:Y:S01]  /*2da0*/  STS.64 [R13+0x18], R6 ;  /* 0x000018060d007388 */ /* 0x0001e20000000a00 */
[----:B------:R-:W-:Y:S05]  /*2db0*/  @!P1 BRA `(.L_x_29) ;  /* 0x0000000000c09947 */ /* 0x000fea0003800000 */
[----:B------:R-:W1:Y:S01]  /*2dc0*/  LDS.64 R2, [R4+0x18] ;  /* 0x0000180004027984 */ /* 0x000e620000000a00 */
[----:B------:R-:W-:Y:S01]  /*2dd0*/  IMAD.MOV.U32 R12, RZ, RZ, RZ ;  /* 0x000000ffff0c7224 */ /* 0x000fe200078e00ff */
[----:B0-----:R-:W-:Y:S01]  /*2de0*/  CS2R R6, SRZ ;  /* 0x0000000000067805 */ /* 0x001fe2000001ff00 */
[----:B------:R-:W0:Y:S02]  /*2df0*/  LDCU UR10, c[0x0][0x390] ;  /* 0x00007200ff0a77ac */ /* 0x000e240008000800 */
[----:B01----:R-:W-:-:S11]  /*2e00*/  DMUL R2, R10, R2 ;  /* 0x000000020a027228 */ /* 0x003fd60000000000 */
.L_x_31:
[----:B------:R-:W-:-:S06]  /*2e10*/  IMAD R10, R12, 0x8, R13 ;  /* 0x000000080c0a7824 */ /* 0x000fcc00078e020d */
[----:B------:R-:W0:Y:S02]  /*2e20*/  LDS.64 R10, [R10+0x20] ;  /* 0x000020000a0a7984 */ /* 0x000e240000000a00 */
[----:B0-----:R-:W-:-:S08]  /*2e30*/  DADD R6, R10, R6 ;  /* 0x000000000a067229 */ /* 0x001fd00000000006 */
[----:B------:R-:W-:-:S14]  /*2e40*/  DSETP.GT.AND P0, PT, R6, R2, PT ;  /* 0x000000020600722a */ /* 0x000fdc0003f04000 */
[----:B------:R-:W-:Y:S05]  /*2e50*/  @P0 BRA `(.L_x_30) ;  /* 0x0000000000100947 */ /* 0x000fea0003800000 */
[----:B------:R-:W-:-:S04]  /*2e60*/  IADD3 R12, PT, PT, R12, 0x1, RZ ;  /* 0x000000010c0c7810 */ /* 0x000fc80007ffe0ff */
[----:B------:R-:W-:-:S13]  /*2e70*/  ISETP.NE.AND P0, PT, R12, UR10, PT ;  /* 0x0000000a0c007c0c */ /* 0x000fda000bf05270 */
[----:B------:R-:W-:Y:S05]  /*2e80*/  @P0 BRA `(.L_x_31) ;  /* 0xfffffffc00e00947 */ /* 0x000fea000383ffff */
[----:B------:R-:W-:Y:S05]  /*2e90*/  BRA `(.L_x_29) ;  /* 0x0000000000887947 */ /* 0x000fea0003800000 */
.L_x_30:
[----:B------:R-:W0:Y:S01]  /*2ea0*/  LDC R7, c[0x0][0x38c] ;  /* 0x0000e300ff077b82 */ /* 0x000e220000000800 */
[----:B------:R-:W-:Y:S01]  /*2eb0*/  IMAD R13, R12, 0x4, R5 ;  /* 0x000000040c0d7824 */ /* 0x000fe200078e0205 */
[----:B------:R-:W-:-:S04]  /*2ec0*/  UMOV UR10, 0x400 ;  /* 0x00000400000a7882 */ /* 0x000fc80000000000 */
[----:B------:R-:W1:Y:S02]  /*2ed0*/  LDS R2, [R13] ;  /* 0x000000000d027984 */ /* 0x000e640000000800 */
[----:B------:R-:W2:Y:S01]  /*2ee0*/  S2UR UR11, SR_CgaCtaId ;  /* 0x00000000000b79c3 */ /* 0x000ea20000008800 */
[----:B0-----:R-:W-:-:S05]  /*2ef0*/  VIADD R7, R7, 0x1 ;  /* 0x0000000107077836 */ /* 0x001fca0000000000 */
[----:B------:R-:W-:Y:S01]  /*2f00*/  IABS R9, R7 ;  /* 0x0000000700097213 */ /* 0x000fe20000000000 */
[----:B--2---:R-:W-:-:S03]  /*2f10*/  ULEA UR10, UR11, UR10, 0x18 ;  /* 0x0000000a0b0a7291 */ /* 0x004fc6000f8ec0ff */
[----:B------:R-:W0:Y:S01]  /*2f20*/  I2F.RP R8, R9 ;  /* 0x0000000900087306 */ /* 0x000e220000209400 */
[----:B-1----:R-:W-:Y:S01]  /*2f30*/  VIADD R6, R2, 0x1 ;  /* 0x0000000102067836 */ /* 0x002fe20000000000 */
[----:B------:R-:W-:-:S06]  /*2f40*/  IABS R2, R7 ;  /* 0x0000000700027213 */ /* 0x000fcc0000000000 */
[----:B0-----:R-:W0:Y:S01]  /*2f50*/  MUFU.RCP R8, R8 ;  /* 0x0000000800087308 */ /* 0x001e220000001000 */
[----:B------:R-:W-:Y:S01]  /*2f60*/  IADD3 R12, PT, PT, RZ, -R2, RZ ;  /* 0x80000002ff0c7210 */ /* 0x000fe20007ffe0ff */
[----:B------:R-:W-:Y:S01]  /*2f70*/  IMAD.MOV.U32 R2, RZ, RZ, RZ ;  /* 0x000000ffff027224 */ /* 0x000fe200078e00ff */
[----:B------:R-:W-:Y:S02]  /*2f80*/  ISETP.GE.AND P2, PT, R6, RZ, PT ;  /* 0x000000ff0600720c */ /* 0x000fe40003f46270 */
[----:B0-----:R-:W-:-:S06]  /*2f90*/  IADD3 R3, PT, PT, R8, 0xffffffe, RZ ;  /* 0x0ffffffe08037810 */ /* 0x001fcc0007ffe0ff */
[----:B------:R-:W0:Y:S02]  /*2fa0*/  F2I.FTZ.U32.TRUNC.NTZ R3, R3 ;  /* 0x0000000300037305 */ /* 0x000e24000021f000 */
[----:B0-----:R-:W-:-:S04]  /*2fb0*/  IMAD.MOV R10, RZ, RZ, -R3 ;  /* 0x000000ffff0a7224 */ /* 0x001fc800078e0a03 */
[----:B------:R-:W-:Y:S01]  /*2fc0*/  IMAD R11, R10, R9, RZ ;  /* 0x000000090a0b7224 */ /* 0x000fe200078e02ff */
[----:B------:R-:W-:-:S03]  /*2fd0*/  IABS R10, R6 ;  /* 0x00000006000a7213 */ /* 0x000fc60000000000 */
[----:B------:R-:W-:Y:S01]  /*2fe0*/  IMAD.HI.U32 R2, R3, R11, R2 ;  /* 0x0000000b03027227 */ /* 0x000fe200078e0002 */
[----:B------:R-:W-:-:S03]  /*2ff0*/  MOV R3, R12 ;  /* 0x0000000c00037202 */ /* 0x000fc60000000f00 */
[----:B------:R-:W-:-:S04]  /*3000*/  IMAD.MOV.U32 R11, RZ, RZ, R10 ;  /* 0x000000ffff0b7224 */ /* 0x000fc800078e000a */
[----:B------:R-:W-:-:S04]  /*3010*/  IMAD.HI.U32 R2, R2, R11, RZ ;  /* 0x0000000b02027227 */ /* 0x000fc800078e00ff */
[----:B------:R-:W-:-:S05]  /*3020*/  IMAD R2, R2, R3, R11 ;  /* 0x0000000302027224 */ /* 0x000fca00078e020b */
[----:B------:R-:W-:-:S13]  /*3030*/  ISETP.GT.U32.AND P0, PT, R9, R2, PT ;  /* 0x000000020900720c */ /* 0x000fda0003f04070 */
[----:B------:R-:W-:Y:S01]  /*3040*/  @!P0 IMAD.IADD R2, R2, 0x1, -R9 ;  /* 0x0000000102028824 */ /* 0x000fe200078e0a09 */
[----:B------:R-:W-:-:S04]  /*3050*/  ISETP.NE.AND P0, PT, R7, RZ, PT ;  /* 0x000000ff0700720c */ /* 0x000fc80003f05270 */
[----:B------:R-:W-:-:S13]  /*3060*/  ISETP.GT.U32.AND P1, PT, R9, R2, PT ;  /* 0x000000020900720c */ /* 0x000fda0003f24070 */
[----:B------:R-:W-:-:S05]  /*3070*/  @!P1 IMAD.IADD R2, R2, 0x1, -R9 ;  /* 0x0000000102029824 */ /* 0x000fca00078e0a09 */
[----:B------:R-:W-:Y:S02]  /*3080*/  @!P2 IADD3 R2, PT, PT, -R2, RZ, RZ ;  /* 0x000000ff0202a210 */ /* 0x000fe40007ffe1ff */
[----:B------:R-:W-:-:S05]  /*3090*/  @!P0 LOP3.LUT R2, RZ, R7, RZ, 0x33, !PT ;  /* 0x00000007ff028212 */ /* 0x000fca00078e33ff */
[----:B------:R1:W-:Y:S04]  /*30a0*/  STS [R13], R2 ;  /* 0x000000020d007388 */ /* 0x0003e80000000800 */
[----:B------:R-:W2:Y:S02]  /*30b0*/  LDS.64 R8, [UR10+0x18] ;  /* 0x0000180aff087984 */ /* 0x000ea40008000a00 */
.L_x_29:
[----:B------:R-:W-:Y:S05]  /*30c0*/  BSYNC.RECONVERGENT B2 ;  /* 0x0000000000027941 */ /* 0x000fea0003800200 */
.L_x_28:
[----:B------:R-:W3:Y:S01]  /*30d0*/  S2UR UR11, SR_CgaCtaId ;  /* 0x00000000000b79c3 */ /* 0x000ee20000008800 */
[----:B------:R-:W-:Y:S02]  /*30e0*/  UMOV UR10, 0x400 ;  /* 0x00000400000a7882 */ /* 0x000fe40000000000 */
[----:B---3--:R-:W-:-:S06]  /*30f0*/  ULEA UR10, UR11, UR10, 0x18 ;  /* 0x0000000a0b0a7291 */ /* 0x008fcc000f8ec0ff */
[----:B-1----:R-:W-:-:S05]  /*3100*/  IMAD.U32 R2, RZ, RZ, UR10 ;  /* 0x0000000aff027e24 */ /* 0x002fca000f8e00ff */
[----:B0-----:R-:W2:Y:S02]  /*3110*/  LDS.64 R6, [R2+0x10] ;  /* 0x0000100002067984 */ /* 0x001ea40000000a00 */
[----:B--2---:R-:W-:-:S07]  /*3120*/  DADD R8, R8, R6 ;  /* 0x0000000008087229 */ /* 0x004fce0000000006 */
[----:B------:R2:W-:Y:S04]  /*3130*/  STS.64 [R2+0x10], R8 ;  /* 0x0000100802007388 */ /* 0x0005e80000000a00 */
.L_x_17:
[----:B------:R-:W-:Y:S05]  /*3140*/  BSYNC.RECONVERGENT B1 ;  /* 0x0000000000017941 */ /* 0x000fea0003800200 */
.L_x_16:
[----:B------:R-:W1:Y:S02]  /*3150*/  LDCU.64 UR10, c[0x0][0x380] ;  /* 0x00007000ff0a77ac */ /* 0x000e640008000a00 */
[----:B-1----:R-:W-:-:S14]  /*3160*/  DSETP.GEU.AND P0, PT, R8, UR10, PT ;  /* 0x0000000a08007e2a */ /* 0x002fdc000bf0e000 */
[----:B------:R-:W-:Y:S05]  /*3170*/  @!P0 BRA `(.L_x_32) ;  /* 0xffffffdc00148947 */ /* 0x000fea000383ffff */
[----:B------:R-:W-:Y:S05]  /*3180*/  BSYNC.RECONVERGENT B0 ;  /* 0x0000000000007941 */ /* 0x000fea0003800200 */
.L_x_10:
[----:B------:R-:W5:Y:S02]  /*3190*/  LDC R3, c[0x0][0x390] ;  /* 0x0000e400ff037b82 */ /* 0x000f640000000800 */
[----:B-----5:R-:W-:-:S13]  /*31a0*/  ISETP.LT.U32.AND P0, PT, R3, UR14, PT ;  /* 0x0000000e03007c0c */ /* 0x020fda000bf01070 */
[----:B------:R-:W-:Y:S05]  /*31b0*/  @P0 BRA `(.L_x_33) ;  /* 0x00000008006c0947 */ /* 0x000fea0003800000 */
[----:B------:R-:W-:Y:S02]  /*31c0*/  UISETP.LT.U32.AND UP0, UPT, UR6, 0x1, UPT ;  /* 0x000000010600788c */ /* 0x000fe4000bf01070 */
[----:B------:R-:W-:Y:S02]  /*31d0*/  IMAD R6, R0, UR6, RZ ;  /* 0x0000000600067c24 */ /* 0x000fe4000f8e02ff */
[----:B-123--:R-:W-:Y:S01]  /*31e0*/  IMAD.MOV.U32 R8, RZ, RZ, RZ ;  /* 0x000000ffff087224 */ /* 0x00efe200078e00ff */
[----:B------:R-:W-:Y:S02]  /*31f0*/  USEL UR4, UR6, 0x1, !UP0 ;  /* 0x0000000106047887 */ /* 0x000fe4000c000000 */
[----:B------:R-:W-:Y:S02]  /*3200*/  UISETP.GE.U32.AND UP0, UPT, UR6, 0x4, UPT ;  /* 0x000000040600788c */ /* 0x000fe4000bf06070 */
[----:B------:R-:W-:-:S07]  /*3210*/  ULOP3.LUT UR5, UR4, 0x3, URZ, 0xc0, !UPT ;  /* 0x0000000304057892 */ /* 0x000fce000f8ec0ff */
[----:B------:R-:W-:Y:S05]  /*3220*/  BRA.U !UP0, `(.L_x_34) ;  /* 0x00000009080c7547 */ /* 0x000fea000b800000 */
[----:B----4-:R-:W1:Y:S01]  /*3230*/  LDC.64 R12, c[0x0][0x398] ;  /* 0x0000e600ff0c7b82 */ /* 0x010e620000000a00 */
[----:B------:R-:W-:Y:S01]  /*3240*/  ULOP3.LUT UR4, UR4, 0xfffffffc, URZ, 0xc0, !UPT ;  /* 0xfffffffc04047892 */ /* 0x000fe2000f8ec0ff */
[C---:B------:R-:W-:Y:S01]  /*3250*/  LEA R4, R3.reuse, R2, 0x3 ;  /* 0x0000000203047211 */ /* 0x040fe200078e18ff */
[----:B------:R-:W-:Y:S02]  /*3260*/  IMAD R5, R3, UR15, R6 ;  /* 0x0000000f03057c24 */ /* 0x000fe4000f8e0206 */
[----:B------:R-:W-:Y:S02]  /*3270*/  UIADD3 UR7, UPT, UPT, -UR4, URZ, URZ ;  /* 0x000000ff04077290 */ /* 0x000fe4000fffe1ff */
[----:B------:R-:W-:Y:S01]  /*3280*/  VIADD R5, R5, 0x3 ;  /* 0x0000000305057836 */ /* 0x000fe20000000000 */
[----:B------:R-:W-:Y:S01]  /*3290*/  MOV R8, UR4 ;  /* 0x0000000400087c02 */ /* 0x000fe20008000f00 */
[----:B------:R-:W-:Y:S01]  /*32a0*/  UISETP.GE.AND UP0, UPT, UR7, URZ, UPT ;  /* 0x000000ff0700728c */ /* 0x000fe2000bf06270 */
[----:B------:R-:W-:-:S08]  /*32b0*/  VIADD R7, R4, 0x28 ;  /* 0x0000002804077836 */ /* 0x000fd00000000000 */
[----:B------:R-:W-:Y:S05]  /*32c0*/  BRA.U UP0, `(.L_x_35) ;  /* 0x00000005009c7547 */ /* 0x000fea000b800000 */
[----:B------:R-:W-:Y:S02]  /*32d0*/  UIADD3 UR4, UPT, UPT, -UR7, URZ, URZ ;  /* 0x000000ff07047290 */ /* 0x000fe4000fffe1ff */
[----:B------:R-:W-:Y:S02]  /*32e0*/  UPLOP3.LUT UP0, UPT, UPT, UPT, UPT, 0x80, 0x8 ;  /* 0x000000000008789c */ /* 0x000fe40003f0f070 */
[----:B------:R-:W-:-:S09]  /*32f0*/  UISETP.GT.AND UP1, UPT, UR4, 0xc, UPT ;  /* 0x0000000c0400788c */ /* 0x000fd2000bf24270 */
[----:B------:R-:W-:Y:S05]  /*3300*/  BRA.U !UP1, `(.L_x_36) ;  /* 0x0000000109f87547 */ /* 0x000fea000b800000 */
[----:B------:R-:W2:Y:S01]  /*3310*/  LDC.64 R14, c[0x0][0x398] ;  /* 0x0000e600ff0e7b82 */ /* 0x000ea20000000a00 */
[----:B------:R-:W-:-:S11]  /*3320*/  UPLOP3.LUT UP0, UPT, UPT, UPT, UPT, 0x40, 0x4 ;  /* 0x000000000004789c */ /* 0x000fd60003f0e870 */
.L_x_37:
[----:B---3--:R-:W3:Y:S01]  /*3330*/  LDS.64 R24, [R7+-0x8] ;  /* 0xfffff80007187984 */ /* 0x008ee20000000a00 */
[C---:B------:R-:W-:Y:S01]  /*3340*/  VIADD R27, R5.reuse, 0xfffffffd ;  /* 0xfffffffd051b7836 */ /* 0x040fe20000000000 */
[C---:B------:R-:W-:Y:S01]  /*3350*/  IADD3 R9, PT, PT, R5.reuse, -0x1, RZ ;  /* 0xffffffff05097810 */ /* 0x040fe20007ffe0ff */
[----:B------:R-:W-:Y:S01]  /*3360*/  VIADD R29, R5, 0xfffffffe ;  /* 0xfffffffe051d7836 */ /* 0x000fe20000000000 */
[----:B------:R-:W4:Y:S01]  /*3370*/  LDS.64 R22, [R7] ;  /* 0x0000000007167984 */ /* 0x000f220000000a00 */
[--C-:B--2---:R-:W-:Y:S01]  /*3380*/  IMAD.WIDE.U32 R26, R27, 0x4, R14.reuse ;  /* 0x000000041b1a7825 */ /* 0x104fe200078e000e */
[----:B------:R-:W-:Y:S02]  /*3390*/  UIADD3 UR7, UPT, UPT, UR7, 0x10, URZ ;  /* 0x0000001007077890 */ /* 0x000fe4000fffe0ff */
[----:B0-----:R-:W0:Y:S01]  /*33a0*/  LDS.64 R10, [R7+0x8] ;  /* 0x00000800070a7984 */ /* 0x001e220000000a00 */
[----:B------:R-:W-:Y:S01]  /*33b0*/  IMAD.WIDE.U32 R28, R29, 0x4, R14 ;  /* 0x000000041d1c7825 */ /* 0x000fe200078e000e */
[----:B------:R-:W-:-:S02]  /*33c0*/  UISETP.GE.AND UP1, UPT, UR7, -0xc, UPT ;  /* 0xfffffff40700788c */ /* 0x000fc4000bf26270 */
[----:B------:R-:W2:Y:S04]  /*33d0*/  LDS.64 R16, [R7+0x10] ;  /* 0x0000100007107984 */ /* 0x000ea80000000a00 */
[----:B------:R-:W5:Y:S04]  /*33e0*/  LDS.64 R18, [R7+0x18] ;  /* 0x0000180007127984 */ /* 0x000f680000000a00 */
[----:B------:R-:W1:Y:S04]  /*33f0*/  LDS.64 R20, [R7+0x20] ;  /* 0x0000200007147984 */ /* 0x000e680000000a00 */
[----:B---3--:R3:W-:Y:S04]  /*3400*/  STG.E desc[UR12][R26.64], R24 ;  /* 0x000000181a007986 */ /* 0x0087e8000c10190c */
[----:B------:R4:W-:Y:S01]  /*3410*/  STG.E desc[UR12][R28.64], R25 ;  /* 0x000000191c007986 */ /* 0x0009e2000c10190c */
[----:B---3--:R-:W-:-:S04]  /*3420*/  IMAD.WIDE.U32 R26, R9, 0x4, R14 ;  /* 0x00000004091a7825 */ /* 0x008fc800078e000e */
[C---:B----4-:R-:W-:Y:S01]  /*3430*/  VIADD R25, R5.reuse, 0x1 ;  /* 0x0000000105197836 */ /* 0x050fe20000000000 */
[----:B------:R-:W-:Y:S01]  /*3440*/  STG.E desc[UR12][R26.64], R22 ;  /* 0x000000161a007986 */ /* 0x000fe2000c10190c */
[----:B------:R-:W-:-:S03]  /*3450*/  IMAD.WIDE.U32 R28, R5, 0x4, R14 ;  /* 0x00000004051c7825 */ /* 0x000fc600078e000e */
[----:B------:R-:W-:Y:S01]  /*3460*/  LDS.64 R26, [R7+0x30] ;  /* 0x00003000071a7984 */ /* 0x000fe20000000a00 */
[----:B------:R-:W-:-:S03]  /*3470*/  IMAD.WIDE.U32 R24, R25, 0x4, R14 ;  /* 0x0000000419187825 */ /* 0x000fc600078e000e */
[----:B------:R3:W-:Y:S01]  /*3480*/  STG.E desc[UR12][R28.64], R23 ;  /* 0x000000171c007986 */ /* 0x0007e2000c10190c */
[----:B------:R-:W-:-:S03]  /*3490*/  VIADD R9, R5, 0x2 ;  /* 0x0000000205097836 */ /* 0x000fc60000000000 */
[----:B0-----:R0:W-:Y:S04]  /*34a0*/  STG.E desc[UR12][R24.64], R10 ;  /* 0x0000000a18007986 */ /* 0x0011e8000c10190c */
[----:B------:R4:W1:Y:S01]  /*34b0*/  LDS.64 R24, [R7+0x28] ;  /* 0x0000280007187984 */ /* 0x0008620000000a00 */
[----:B---3--:R-:W-:Y:S01]  /*34c0*/  IMAD.WIDE.U32 R22, R9, 0x4, R14 ;  /* 0x0000000409167825 */ /* 0x008fe200078e000e */
[----:B------:R-:W-:-:S03]  /*34d0*/  IADD3 R9, PT, PT, R5, 0x3, RZ ;  /* 0x0000000305097810 */ /* 0x000fc60007ffe0ff */
[----:B0-----:R-:W-:Y:S01]  /*34e0*/  VIADD R10, R5, 0x7 ;  /* 0x00000007050a7836 */ /* 0x001fe20000000000 */
[----:B------:R0:W-:Y:S01]  /*34f0*/  STG.E desc[UR12][R22.64], R11 ;  /* 0x0000000b16007986 */ /* 0x0001e2000c10190c */
[----:B----4-:R-:W-:Y:S02]  /*3500*/  VIADD R7, R7, 0x40 ;  /* 0x0000004007077836 */ /* 0x010fe40000000000 */
[----:B0-----:R-:W-:-:S04]  /*3510*/  IMAD.WIDE.U32 R22, R9, 0x4, R14 ;  /* 0x0000000409167825 */ /* 0x001fc800078e000e */
[----:B------:R-:W-:Y:S01]  /*3520*/  VIADD R9, R5, 0x4 ;  /* 0x0000000405097836 */ /* 0x000fe20000000000 */
[----:B--2---:R0:W-:Y:S01]  /*3530*/  STG.E desc[UR12][R22.64], R16 ;  /* 0x0000001016007986 */ /* 0x0041e2000c10190c */
[----:B------:R-:W-:-:S04]  /*3540*/  IMAD.WIDE.U32 R10, R10, 0x4, R14 ;  /* 0x000000040a0a7825 */ /* 0x000fc800078e000e */
[----:B------:R-:W-:-:S04]  /*3550*/  IMAD.WIDE.U32 R28, R9, 0x4, R14 ;  /* 0x00000004091c7825 */ /* 0x000fc800078e000e */
[C---:B------:R-:W-:Y:S01]  /*3560*/  VIADD R9, R5.reuse, 0x5 ;  /* 0x0000000505097836 */ /* 0x040fe20000000000 */
[----:B------:R2:W-:Y:S01]  /*3570*/  STG.E desc[UR12][R28.64], R17 ;  /* 0x000000111c007986 */ /* 0x0005e2000c10190c */
[----:B0-----:R-:W-:Y:S02]  /*3580*/  IADD3 R16, PT, PT, R5, 0x9, RZ ;  /* 0x0000000905107810 */ /* 0x001fe40007ffe0ff */
[--C-:B--2---:R-:W-:Y:S01]  /*3590*/  IMAD.WIDE.U32 R28, R9, 0x4, R14.reuse ;  /* 0x00000004091c7825 */ /* 0x104fe200078e000e */
[C---:B------:R-:W-:Y:S02]  /*35a0*/  IADD3 R9, PT, PT, R5.reuse, 0x6, RZ ;  /* 0x0000000605097810 */ /* 0x040fe40007ffe0ff */
[----:B------:R-:W-:Y:S02]  /*35b0*/  IADD3 R17, PT, PT, R5, 0xc, RZ ;  /* 0x0000000c05117810 */ /* 0x000fe40007ffe0ff */
[----:B-----5:R0:W-:Y:S01]  /*35c0*/  STG.E desc[UR12][R28.64], R18 ;  /* 0x000000121c007986 */ /* 0x0201e2000c10190c */
[----:B------:R-:W-:-:S04]  /*35d0*/  IMAD.WIDE.U32 R22, R9, 0x4, R14 ;  /* 0x0000000409167825 */ /* 0x000fc800078e000e */
[----:B------:R-:W-:Y:S01]  /*35e0*/  VIADD R9, R5, 0x8 ;  /* 0x0000000805097836 */ /* 0x000fe20000000000 */
[----:B------:R2:W-:Y:S04]  /*35f0*/  STG.E desc[UR12][R22.64], R19 ;  /* 0x0000001316007986 */ /* 0x0005e8000c10190c */
[----:B-1----:R1:W-:Y:S01]  /*3600*/  STG.E desc[UR12][R10.64], R20 ;  /* 0x000000140a007986 */ /* 0x0023e2000c10190c */
[----:B0-----:R-:W-:-:S04]  /*3610*/  IMAD.WIDE.U32 R28, R16, 0x4, R14 ;  /* 0x00000004101c7825 */ /* 0x001fc800078e000e */
[----:B------:R-:W-:-:S04]  /*3620*/  IMAD.WIDE.U32 R16, R17, 0x4, R14 ;  /* 0x0000000411107825 */ /* 0x000fc800078e000e */
[----:B--2---:R-:W-:Y:S02]  /*3630*/  VIADD R19, R5, 0xb ;  /* 0x0000000b05137836 */ /* 0x004fe40000000000 */
[----:B-1----:R-:W-:-:S04]  /*3640*/  IMAD.WIDE.U32 R10, R9, 0x4, R14 ;  /* 0x00000004090a7825 */ /* 0x002fc800078e000e */
[C---:B------:R-:W-:Y:S01]  /*3650*/  VIADD R9, R5.reuse, 0xa ;  /* 0x0000000a05097836 */ /* 0x040fe20000000000 */
[----:B------:R0:W-:Y:S01]  /*3660*/  STG.E desc[UR12][R10.64], R21 ;  /* 0x000000150a007986 */ /* 0x0001e2000c10190c */
[----:B------:R-:W-:Y:S02]  /*3670*/  VIADD R5, R5, 0x10 ;  /* 0x0000001005057836 */ /* 0x000fe40000000000 */
[--C-:B------:R-:W-:Y:S01]  /*3680*/  IMAD.WIDE.U32 R22, R9, 0x4, R14.reuse ;  /* 0x0000000409167825 */ /* 0x100fe200078e000e */
[----:B------:R3:W-:Y:S04]  /*3690*/  STG.E desc[UR12][R28.64], R24 ;  /* 0x000000181c007986 */ /* 0x0007e8000c10190c */
[----:B------:R3:W-:Y:S01]  /*36a0*/  STG.E desc[UR12][R22.64], R25 ;  /* 0x0000001916007986 */ /* 0x0007e2000c10190c */
[----:B0-----:R-:W-:-:S05]  /*36b0*/  IMAD.WIDE.U32 R10, R19, 0x4, R14 ;  /* 0x00000004130a7825 */ /* 0x001fca00078e000e */
[----:B------:R3:W-:Y:S04]  /*36c0*/  STG.E desc[UR12][R10.64], R26 ;  /* 0x0000001a0a007986 */ /* 0x0007e8000c10190c */
[----:B------:R3:W-:Y:S01]  /*36d0*/  STG.E desc[UR12][R16.64], R27 ;  /* 0x0000001b10007986 */ /* 0x0007e2000c10190c */
[----:B------:R-:W-:Y:S05]  /*36e0*/  BRA.U !UP1, `(.L_x_37) ;  /* 0xfffffffd09107547 */ /* 0x000fea000b83ffff */
.L_x_36:
[----:B------:R-:W-:-:S04]  /*36f0*/  UIADD3 UR4, UPT, UPT, -UR7, URZ, URZ ;  /* 0x000000ff07047290 */ /* 0x000fc8000fffe1ff */
[----:B------:R-:W-:-:S09]  /*3700*/  UISETP.GT.AND UP1, UPT, UR4, 0x4, UPT ;  /* 0x000000040400788c */ /* 0x000fd2000bf24270 */
[----:B------:R-:W-:Y:S05]  /*3710*/  BRA.U !UP1, `(.L_x_38) ;  /* 0x0000000109807547 */ /* 0x000fea000b800000 */
[----:B------:R-:W2:Y:S01]  /*3720*/  LDS.64 R20, [R7+-0x8] ;  /* 0xfffff80007147984 */ /* 0x000ea20000000a00 */
[----:B------:R-:W4:Y:S01]  /*3730*/  LDC.64 R14, c[0x0][0x398] ;  /* 0x0000e600ff0e7b82 */ /* 0x000f220000000a00 */
[C---:B---3--:R-:W-:Y:S01]  /*3740*/  IADD3 R27, PT, PT, R5.reuse, -0x3, RZ ;  /* 0xfffffffd051b7810 */ /* 0x048fe20007ffe0ff */
[C---:B------:R-:W-:Y:S01]  /*3750*/  VIADD R25, R5.reuse, 0xfffffffe ;  /* 0xfffffffe05197836 */ /* 0x040fe20000000000 */
[----:B------:R-:W3:Y:S01]  /*3760*/  LDS.64 R18, [R7] ;  /* 0x0000000007127984 */ /* 0x000ee20000000a00 */
[C---:B------:R-:W-:Y:S01]  /*3770*/  VIADD R23, R5.reuse, 0xffffffff ;  /* 0xffffffff05177836 */ /* 0x040fe20000000000 */
[C---:B------:R-:W-:Y:S01]  /*3780*/  IADD3 R28, PT, PT, R5.reuse, 0x1, RZ ;  /* 0x00000001051c7810 */ /* 0x040fe20007ffe0ff */
[C---:B------:R-:W-:Y:S01]  /*3790*/  VIADD R29, R5.reuse, 0x2 ;  /* 0x00000002051d7836 */ /* 0x040fe20000000000 */
[----:B------:R-:W5:Y:S01]  /*37a0*/  LDS.64 R16, [R7+0x8] ;  /* 0x0000080007107984 */ /* 0x000f620000000a00 */
[----:B------:R-:W-:Y:S01]  /*37b0*/  IADD3 R9, PT, PT, R5, 0x4, RZ ;  /* 0x0000000405097810 */ /* 0x000fe20007ffe0ff */
[----:B------:R-:W-:-:S02]  /*37c0*/  UIADD3 UR7, UPT, UPT, UR7, 0x8, URZ ;  /* 0x0000000807077890 */ /* 0x000fc4000fffe0ff */
[----:B0-----:R0:W1:Y:S01]  /*37d0*/  LDS.64 R10, [R7+0x10] ;  /* 0x00001000070a7984 */ /* 0x0010620000000a00 */
[----:B------:R-:W-:Y:S01]  /*37e0*/  UPLOP3.LUT UP0, UPT, UPT, UPT, UPT, 0x40, 0x4 ;  /* 0x000000000004789c */ /* 0x000fe20003f0e870 */
[----:B0-----:R-:W-:Y:S02]  /*37f0*/  VIADD R7, R7, 0x20 ;  /* 0x0000002007077836 */ /* 0x001fe40000000000 */
[----:B----4-:R-:W-:-:S04]  /*3800*/  IMAD.WIDE.U32 R26, R27, 0x4, R14 ;  /* 0x000000041b1a7825 */ /* 0x010fc800078e000e */
[----:B------:R-:W-:-:S04]  /*3810*/  IMAD.WIDE.U32 R24, R25, 0x4, R14 ;  /* 0x0000000419187825 */ /* 0x000fc800078e000e */
[----:B------:R-:W-:Y:S01]  /*3820*/  IMAD.WIDE.U32 R22, R23, 0x4, R14 ;  /* 0x0000000417167825 */ /* 0x000fe200078e000e */
[----:B--2---:R0:W-:Y:S04]  /*3830*/  STG.E desc[UR12][R26.64], R20 ;  /* 0x000000141a007986 */ /* 0x0041e8000c10190c */
[----:B------:R2:W-:Y:S04]  /*3840*/  STG.E desc[UR12][R24.64], R21 ;  /* 0x0000001518007986 */ /* 0x0005e8000c10190c */
[----:B---3--:R3:W-:Y:S01]  /*3850*/  STG.E desc[UR12][R22.64], R18 ;  /* 0x0000001216007986 */ /* 0x0087e2000c10190c */
[----:B0-----:R-:W-:-:S02]  /*3860*/  VIADD R27, R5, 0x3 ;  /* 0x00000003051b7836 */ /* 0x001fc40000000000 */
[----:B--2---:R-:W-:-:S04]  /*3870*/  IMAD.WIDE.U32 R24, R5, 0x4, R14 ;  /* 0x0000000405187825 */ /* 0x004fc800078e000e */
[--C-:B---3--:R-:W-:Y:S01]  /*3880*/  IMAD.WIDE.U32 R22, R28, 0x4, R14.reuse ;  /* 0x000000041c167825 */ /* 0x108fe200078e000e */
[----:B------:R2:W-:Y:S03]  /*3890*/  STG.E desc[UR12][R24.64], R19 ;  /* 0x0000001318007986 */ /* 0x0005e6000c10190c */
[--C-:B------:R-:W-:Y:S01]  /*38a0*/  IMAD.WIDE.U32 R28, R29, 0x4, R14.reuse ;  /* 0x000000041d1c7825 */ /* 0x100fe200078e000e */
[----:B-----5:R2:W-:Y:S03]  /*38b0*/  STG.E desc[UR12][R22.64], R16 ;  /* 0x0000001016007986 */ /* 0x0205e6000c10190c */
[--C-:B------:R-:W-:Y:S01]  /*38c0*/  IMAD.WIDE.U32 R26, R27, 0x4, R14.reuse ;  /* 0x000000041b1a7825 */ /* 0x100fe200078e000e */
[----:B------:R2:W-:Y:S03]  /*38d0*/  STG.E desc[UR12][R28.64], R17 ;  /* 0x000000111c007986 */ /* 0x0005e6000c10190c */
[----:B------:R-:W-:Y:S01]  /*38e0*/  IMAD.WIDE.U32 R14, R9, 0x4, R14 ;  /* 0x00000004090e7825 */ /* 0x000fe200078e000e */
[----:B-1----:R2:W-:Y:S03]  /*38f0*/  STG.E desc[UR12][R26.64], R10 ;  /* 0x0000000a1a007986 */ /* 0x0025e6000c10190c */
[----:B------:R-:W-:Y:S01]  /*3900*/  VIADD R5, R5, 0x8 ;  /* 0x0000000805057836 */ /* 0x000fe20000000000 */
[----:B------:R2:W-:Y:S06]  /*3910*/  STG.E desc[UR12][R14.64], R11 ;  /* 0x0000000b0e007986 */ /* 0x0005ec000c10190c */
.L_x_38:
[----:B------:R-:W-:-:S09]  /*3920*/  UISETP.NE.OR UP0, UPT, UR7, URZ, UP0 ;  /* 0x000000ff0700728c */ /* 0x000fd20008705670 */
[----:B------:R-:W-:Y:S05]  /*3930*/  BRA.U !UP0, `(.L_x_34) ;  /* 0x0000000108487547 */ /* 0x000fea000b800000 */
.L_x_35:
[----:B0-2---:R-:W2:Y:S01]  /*3940*/  LDS.64 R14, [R7+-0x8] ;  /* 0xfffff800070e7984 */ /* 0x005ea20000000a00 */
[C---:B---3--:R-:W-:Y:S01]  /*3950*/  IADD3 R23, PT, PT, R5.reuse, -0x3, RZ ;  /* 0xfffffffd05177810 */ /* 0x048fe20007ffe0ff */
[C---:B------:R-:W-:Y:S01]  /*3960*/  VIADD R17, R5.reuse, 0xfffffffe ;  /* 0xfffffffe05117836 */ /* 0x040fe20000000000 */
[C---:B------:R-:W-:Y:S01]  /*3970*/  IADD3 R19, PT, PT, R5.reuse, -0x1, RZ ;  /* 0xffffffff05137810 */ /* 0x040fe20007ffe0ff */
[----:B0-----:R0:W3:Y:S01]  /*3980*/  LDS.64 R10, [R7] ;  /* 0x00000000070a7984 */ /* 0x0010e20000000a00 */
[----:B-1----:R-:W-:Y:S01]  /*3990*/  IMAD.WIDE.U32 R20, R5, 0x4, R12 ;  /* 0x0000000405147825 */ /* 0x002fe200078e000c */
[----:B------:R-:W-:-:S03]  /*39a0*/  UIADD3 UR7, UPT, UPT, UR7, 0x4, URZ ;  /* 0x0000000407077890 */ /* 0x000fc6000fffe0ff */
[--C-:B------:R-:W-:Y:S01]  /*39b0*/  IMAD.WIDE.U32 R22, R23, 0x4, R12.reuse ;  /* 0x0000000417167825 */ /* 0x100fe200078e000c */
[----:B------:R-:W-:Y:S01]  /*39c0*/  UISETP.NE.AND UP0, UPT, UR7, URZ, UPT ;  /* 0x000000ff0700728c */ /* 0x000fe2000bf05270 */
[----:B0-----:R-:W-:Y:S02]  /*39d0*/  IADD3 R7, PT, PT, R7, 0x10, RZ ;  /* 0x0000001007077810 */ /* 0x001fe40007ffe0ff */
[----:B------:R-:W-:-:S04]  /*39e0*/  IMAD.WIDE.U32 R16, R17, 0x4, R12 ;  /* 0x0000000411107825 */ /* 0x000fc800078e000c */
[----:B------:R-:W-:-:S04]  /*39f0*/  IMAD.WIDE.U32 R18, R19, 0x4, R12 ;  /* 0x0000000413127825 */ /* 0x000fc800078e000c */
[----:B------:R-:W-:Y:S01]  /*3a00*/  VIADD R5, R5, 0x4 ;  /* 0x0000000405057836 */ /* 0x000fe20000000000 */
[----:B--2---:R0:W-:Y:S04]  /*3a10*/  STG.E desc[UR12][R22.64], R14 ;  /* 0x0000000e16007986 */ /* 0x0041e8000c10190c */
[----:B------:R0:W-:Y:S04]  /*3a20*/  STG.E desc[UR12][R16.64], R15 ;  /* 0x0000000f10007986 */ /* 0x0001e8000c10190c */
[----:B---3--:R0:W-:Y:S04]  /*3a30*/  STG.E desc[UR12][R18.64], R10 ;  /* 0x0000000a12007986 */ /* 0x0081e8000c10190c */
[----:B------:R0:W-:Y:S01]  /*3a40*/  STG.E desc[UR12][R20.64], R11 ;  /* 0x0000000b14007986 */ /* 0x0001e2000c10190c */
[----:B------:R-:W-:Y:S05]  /*3a50*/  BRA.U UP0, `(.L_x_35) ;  /* 0xfffffffd00b87547 */ /* 0x000fea000b83ffff */
.L_x_34:
[----:B------:R-:W-:-:S09]  /*3a60*/  UISETP.NE.AND UP0, UPT, UR5, URZ, UPT ;  /* 0x000000ff0500728c */ /* 0x000fd2000bf05270 */
[----:B------:R-:W-:Y:S05]  /*3a70*/  BRA.U !UP0, `(.L_x_33) ;  /* 0x00000001083c7547 */ /* 0x000fea000b800000 */
[----:B0-234-:R-:W0:Y:S01]  /*3a80*/  LDC.64 R10, c[0x0][0x398] ;  /* 0x0000e600ff0a7b82 */ /* 0x01de220000000a00 */
[C-C-:B------:R-:W-:Y:S01]  /*3a90*/  IMAD R7, R3.reuse, 0x2, R8.reuse ;  /* 0x0000000203077824 */ /* 0x140fe200078e0208 */
[----:B------:R-:W-:Y:S01]  /*3aa0*/  UIADD3 UR4, UPT, UPT, -UR5, URZ, URZ ;  /* 0x000000ff05047290 */ /* 0x000fe2000fffe1ff */
[----:B------:R-:W-:-:S03]  /*3ab0*/  IMAD R5, R3, UR15, R8 ;  /* 0x0000000f03057c24 */ /* 0x000fc6000f8e0208 */
[----:B------:R-:W-:Y:S01]  /*3ac0*/  LEA R2, R7, R2, 0x2 ;  /* 0x0000000207027211 */ /* 0x000fe200078e10ff */
[----:B------:R-:W-:-:S03]  /*3ad0*/  IMAD.IADD R5, R6, 0x1, R5 ;  /* 0x0000000106057824 */ /* 0x000fc600078e0205 */
[----:B------:R-:W-:-:S07]  /*3ae0*/  IADD3 R2, PT, PT, R2, 0x20, RZ ;  /* 0x0000002002027810 */ /* 0x000fce0007ffe0ff */
.L_x_39:
[----:B0-----:R2:W3:Y:S01]  /*3af0*/  LDS R9, [R2] ;  /* 0x0000000002097984 */ /* 0x0014e20000000800 */
[----:B0-----:R-:W-:Y:S01]  /*3b00*/  IMAD.WIDE.U32 R6, R5, 0x4, R10 ;  /* 0x0000000405067825 */ /* 0x001fe200078e000a */
[----:B------:R-:W-:-:S03]  /*3b10*/  UIADD3 UR4, UPT, UPT, UR4, 0x1, URZ ;  /* 0x0000000104047890 */ /* 0x000fc6000fffe0ff */
[----:B------:R-:W-:Y:S01]  /*3b20*/  VIADD R5, R5, 0x1 ;  /* 0x0000000105057836 */ /* 0x000fe20000000000 */
[----:B------:R-:W-:Y:S01]  /*3b30*/  UISETP.NE.AND UP0, UPT, UR4, URZ, UPT ;  /* 0x000000ff0400728c */ /* 0x000fe2000bf05270 */
[----:B--2---:R-:W-:Y:S01]  /*3b40*/  IADD3 R2, PT, PT, R2, 0x4, RZ ;  /* 0x0000000402027810 */ /* 0x004fe20007ffe0ff */
[----:B---3--:R0:W-:Y:S07]  /*3b50*/  STG.E desc[UR12][R6.64], R9 ;  /* 0x0000000906007986 */ /* 0x0081ee000c10190c */
[----:B------:R-:W-:Y:S05]  /*3b60*/  BRA.U UP0, `(.L_x_39) ;  /* 0xfffffffd00e07547 */ /* 0x000fea000b83ffff */
.L_x_33:
[----:B------:R-:W-:-:S13]  /*3b70*/  ISETP.GE.U32.AND P0, PT, R0, UR16, PT ;  /* 0x0000001000007c0c */ /* 0x000fda000bf06070 */
[----:B------:R-:W-:Y:S05]  /*3b80*/  @P0 EXIT ;  /* 0x000000000000094d */ /* 0x000fea0003800000 */
[----:B------:R-:W5:Y:S02]  /*3b90*/  LDC R5, c[0x0][0x360] ;  /* 0x0000d800ff057b82 */ /* 0x000f640000000800 */
[----:B-----5:R-:W-:-:S04]  /*3ba0*/  IMAD R0, R5, UR6, R0 ;  /* 0x0000000605007c24 */ /* 0x020fc8000f8e0200 */
[----:B0-----:R-:W-:Y:S02]  /*3bb0*/  IMAD R7, R0, 0x4, R4 ;  /* 0x0000000400077824 */ /* 0x001fe400078e0204 */
[----:B------:R-:W2:Y:S01]  /*3bc0*/  LDC.64 R4, c[0x0][0x398] ;  /* 0x0000e600ff047b82 */ /* 0x000ea20000000a00 */
[----:B------:R-:W-:-:S03]  /*3bd0*/  IMAD R3, R3, UR15, R0 ;  /* 0x0000000f03037c24 */ /* 0x000fc6000f8e0200 */
[----:B------:R-:W0:Y:S01]  /*3be0*/  LDS R7, [R7+0x20] ;  /* 0x0000200007077984 */ /* 0x000e220000000800 */
[----:B--2---:R-:W-:-:S05]  /*3bf0*/  IMAD.WIDE.U32 R2, R3, 0x4, R4 ;  /* 0x0000000403027825 */ /* 0x004fca00078e0004 */
[----:B0-----:R-:W-:Y:S01]  /*3c00*/  STG.E desc[UR12][R2.64], R7 ;  /* 0x0000000702007986 */ /* 0x001fe2000c10190c */
[----:B------:R-:W-:Y:S05]  /*3c10*/  EXIT ;  /* 0x000000000000794d */ /* 0x000fea0003800000 */
        .weak           $__internal_0_$__cuda_sm20_div_rn_f64_full
        .type           $__internal_0_$__cuda_sm20_div_rn_f64_full,@function
        .size           $__internal_0_$__cuda_sm20_div_rn_f64_full,(.L_x_59 - $__internal_0_$__cuda_sm20_div_rn_f64_full)
$__internal_0_$__cuda_sm20_div_rn_f64_full:
[C---:B------:R-:W-:Y:S01]  /*3c20*/  FSETP.GEU.AND P0, PT, |R9|.reuse, 1.469367938527859385e-39, PT ;  /* 0x001000000900780b */ /* 0x040fe20003f0e200 */
[----:B------:R-:W-:Y:S01]  /*3c30*/  IMAD.MOV.U32 R14, RZ, RZ, 0x1 ;  /* 0x00000001ff0e7424 */ /* 0x000fe200078e00ff */
[C---:B------:R-:W-:Y:S02]  /*3c40*/  LOP3.LUT R6, R9.reuse, 0x800fffff, RZ, 0xc0, !PT ;  /* 0x800fffff09067812 */ /* 0x040fe400078ec0ff */
[----:B------:R-:W-:Y:S02]  /*3c50*/  LOP3.LUT R22, R9, 0x7ff00000, RZ, 0xc0, !PT ;  /* 0x7ff0000009167812 */ /* 0x000fe400078ec0ff */
[----:B------:R-:W-:Y:S02]  /*3c60*/  LOP3.LUT R7, R6, 0x3ff00000, RZ, 0xfc, !PT ;  /* 0x3ff0000006077812 */ /* 0x000fe400078efcff */
[----:B------:R-:W-:Y:S02]  /*3c70*/  MOV R6, R8 ;  /* 0x0000000800067202 */ /* 0x000fe40000000f00 */
[----:B------:R-:W-:-:S02]  /*3c80*/  LOP3.LUT R17, R13, 0x7ff00000, RZ, 0xc0, !PT ;  /* 0x7ff000000d117812 */ /* 0x000fc400078ec0ff */
[----:B------:R-:W-:Y:S01]  /*3c90*/  MOV R20, 0x1ca00000 ;  /* 0x1ca0000000147802 */ /* 0x000fe20000000f00 */
[----:B------:R-:W-:Y:S01]  /*3ca0*/  @!P0 DMUL R6, R8, 8.98846567431157953865e+307 ;  /* 0x7fe0000008068828 */ /* 0x000fe20000000000 */
[----:B------:R-:W-:Y:S02]  /*3cb0*/  ISETP.GE.U32.AND P2, PT, R17, R22, PT ;  /* 0x000000161100720c */ /* 0x000fe40003f46070 */
[----:B------:R-:W-:-:S03]  /*3cc0*/  MOV R21, R17 ;  /* 0x0000001100157202 */ /* 0x000fc60000000f00 */
[----:B------:R-:W0:Y:S02]  /*3cd0*/  MUFU.RCP64H R15, R7 ;  /* 0x00000007000f7308 */ /* 0x000e240000001800 */
[----:B0-----:R-:W-:-:S08]  /*3ce0*/  DFMA R2, R14, -R6, 1 ;  /* 0x3ff000000e02742b */ /* 0x001fd00000000806 */
[----:B------:R-:W-:-:S08]  /*3cf0*/  DFMA R2, R2, R2, R2 ;  /* 0x000000020202722b */ /* 0x000fd00000000002 */
[----:B------:R-:W-:Y:S01]  /*3d00*/  DFMA R14, R14, R2, R14 ;  /* 0x000000020e0e722b */ /* 0x000fe2000000000e */
[----:B------:R-:W-:Y:S01]  /*3d10*/  SEL R3, R20, 0x63400000, !P2 ;  /* 0x6340000014037807 */ /* 0x000fe20005000000 */
[----:B------:R-:W-:Y:S01]  /*3d20*/  IMAD.MOV.U32 R2, RZ, RZ, R12 ;  /* 0x000000ffff027224 */ /* 0x000fe200078e000c */
[----:B------:R-:W-:Y:S02]  /*3d30*/  FSETP.GEU.AND P2, PT, |R13|, 1.469367938527859385e-39, PT ;  /* 0x001000000d00780b */ /* 0x000fe40003f4e200 */
[----:B------:R-:W-:-:S03]  /*3d40*/  LOP3.LUT R3, R3, 0x800fffff, R13, 0xf8, !PT ;  /* 0x800fffff03037812 */ /* 0x000fc600078ef80d */
[----:B------:R-:W-:-:S08]  /*3d50*/  DFMA R18, R14, -R6, 1 ;  /* 0x3ff000000e12742b */ /* 0x000fd00000000806 */
[----:B------:R-:W-:Y:S01]  /*3d60*/  DFMA R14, R14, R18, R14 ;  /* 0x000000120e0e722b */ /* 0x000fe2000000000e */
[----:B------:R-:W-:Y:S10]  /*3d70*/  @P2 BRA `(.L_x_40) ;  /* 0x0000000000202947 */ /* 0x000ff40003800000 */
[----:B------:R-:W-:-:S04]  /*3d80*/  LOP3.LUT R18, R9, 0x7ff00000, RZ, 0xc0, !PT ;  /* 0x7ff0000009127812 */ /* 0x000fc800078ec0ff */
[----:B------:R-:W-:Y:S01]  /*3d90*/  ISETP.GE.U32.AND P2, PT, R17, R18, PT ;  /* 0x000000121100720c */ /* 0x000fe20003f46070 */
[----:B------:R-:W-:-:S03]  /*3da0*/  IMAD.MOV.U32 R18, RZ, RZ, RZ ;  /* 0x000000ffff127224 */ /* 0x000fc600078e00ff */
[----:B------:R-:W-:-:S04]  /*3db0*/  SEL R19, R20, 0x63400000, !P2 ;  /* 0x6340000014137807 */ /* 0x000fc80005000000 */
[----:B------:R-:W-:-:S04]  /*3dc0*/  LOP3.LUT R19, R19, 0x80000000, R13, 0xf8, !PT ;  /* 0x8000000013137812 */ /* 0x000fc800078ef80d */
[----:B------:R-:W-:-:S06]  /*3dd0*/  LOP3.LUT R19, R19, 0x100000, RZ, 0xfc, !PT ;  /* 0x0010000013137812 */ /* 0x000fcc00078efcff */
[----:B------:R-:W-:-:S10]  /*3de0*/  DFMA R2, R2, 2, -R18 ;  /* 0x400000000202782b */ /* 0x000fd40000000812 */
[----:B------:R-:W-:-:S07]  /*3df0*/  LOP3.LUT R21, R3, 0x7ff00000, RZ, 0xc0, !PT ;  /* 0x7ff0000003157812 */ /* 0x000fce00078ec0ff */
.L_x_40:
[----:B------:R-:W-:Y:S01]  /*3e00*/  VIADD R25, R21, 0xffffffff ;  /* 0xffffffff15197836 */ /* 0x000fe20000000000 */
[----:B------:R-:W-:Y:S01]  /*3e10*/  MOV R24, R22 ;  /* 0x0000001600187202 */ /* 0x000fe20000000f00 */
[----:B------:R-:W-:Y:S01]  /*3e20*/  DMUL R18, R14, R2 ;  /* 0x000000020e127228 */ /* 0x000fe20000000000 */
[----:B------:R-:W-:Y:S02]  /*3e30*/  @!P0 LOP3.LUT R24, R7, 0x7ff00000, RZ, 0xc0, !PT ;  /* 0x7ff0000007188812 */ /* 0x000fe400078ec0ff */
[----:B------:R-:W-:Y:S02]  /*3e40*/  ISETP.GT.U32.AND P0, PT, R25, 0x7feffffe, PT ;  /* 0x7feffffe1900780c */ /* 0x000fe40003f04070 */
[----:B------:R-:W-:-:S03]  /*3e50*/  IADD3 R25, PT, PT, R24, -0x1, RZ ;  /* 0xffffffff18197810 */ /* 0x000fc60007ffe0ff */
[----:B------:R-:W-:Y:S01]  /*3e60*/  DFMA R22, R18, -R6, R2 ;  /* 0x800000061216722b */ /* 0x000fe20000000002 */
[----:B------:R-:W-:-:S07]  /*3e70*/  ISETP.GT.U32.OR P0, PT, R25, 0x7feffffe, P0 ;  /* 0x7feffffe1900780c */ /* 0x000fce0000704470 */
[----:B------:R-:W-:-:S06]  /*3e80*/  DFMA R14, R14, R22, R18 ;  /* 0x000000160e0e722b */ /* 0x000fcc0000000012 */
[----:B------:R-:W-:Y:S05]  /*3e90*/  @P0 BRA `(.L_x_41) ;  /* 0x00000000006c0947 */ /* 0x000fea0003800000 */
[----:B------:R-:W-:-:S04]  /*3ea0*/  LOP3.LUT R18, R9, 0x7ff00000, RZ, 0xc0, !PT ;  /* 0x7ff0000009127812 */ /* 0x000fc800078ec0ff */
[CC--:B------:R-:W-:Y:S02]  /*3eb0*/  VIADDMNMX R12, R17.reuse, -R18.reuse, 0xb9600000, !PT ;  /* 0xb9600000110c7446 */ /* 0x0c0fe40007800912 */
[----:B------:R-:W-:Y:S02]  /*3ec0*/  ISETP.GE.U32.AND P0, PT, R17, R18, PT ;  /* 0x000000121100720c */ /* 0x000fe40003f06070 */
[----:B------:R-:W-:Y:S02]  /*3ed0*/  VIMNMX R12, PT, PT, R12, 0x46a00000, PT ;  /* 0x46a000000c0c7848 */ /* 0x000fe40003fe0100 */
[----:B------:R-:W-:Y:S01]  /*3ee0*/  SEL R13, R20, 0x63400000, !P0 ;  /* 0x63400000140d7807 */ /* 0x000fe20004000000 */
[----:B------:R-:W-:-:S04]  /*3ef0*/  IMAD.MOV.U32 R20, RZ, RZ, RZ ;  /* 0x000000ffff147224 */ /* 0x000fc800078e00ff */
[----:B------:R-:W-:-:S05]  /*3f00*/  IMAD.IADD R12, R12, 0x1, -R13 ;  /* 0x000000010c0c7824 */ /* 0x000fca00078e0a0d */
[----:B------:R-:W-:-:S06]  /*3f10*/  IADD3 R21, PT, PT, R12, 0x7fe00000, RZ ;  /* 0x7fe000000c157810 */ /* 0x000fcc0007ffe0ff */
[----:B------:R-:W-:-:S10]  /*3f20*/  DMUL R18, R14, R20 ;  /* 0x000000140e127228 */ /* 0x000fd40000000000 */
[----:B------:R-:W-:-:S13]  /*3f30*/  FSETP.GTU.AND P0, PT, |R19|, 1.469367938527859385e-39, PT ;  /* 0x001000001300780b */ /* 0x000fda0003f0c200 */
[----:B------:R-:W-:Y:S05]  /*3f40*/  @P0 BRA `(.L_x_42) ;  /* 0x0000000000940947 */ /* 0x000fea0003800000 */
[----:B------:R-:W-:Y:S01]  /*3f50*/  DFMA R2, R14, -R6, R2 ;  /* 0x800000060e02722b */ /* 0x000fe20000000002 */
[----:B------:R-:W-:-:S09]  /*3f60*/  MOV R20, RZ ;  /* 0x000000ff00147202 */ /* 0x000fd20000000f00 */
[C---:B------:R-:W-:Y:S02]  /*3f70*/  FSETP.NEU.AND P0, PT, R3.reuse, RZ, PT ;  /* 0x000000ff0300720b */ /* 0x040fe40003f0d000 */
[----:B------:R-:W-:-:S04]  /*3f80*/  LOP3.LUT R9, R3, 0x80000000, R9, 0x48, !PT ;  /* 0x8000000003097812 */ /* 0x000fc800078e4809 */
[----:B------:R-:W-:-:S07]  /*3f90*/  LOP3.LUT R21, R9, R21, RZ, 0xfc, !PT ;  /* 0x0000001509157212 */ /* 0x000fce00078efcff */
[----:B------:R-:W-:Y:S05]  /*3fa0*/  @!P0 BRA `(.L_x_42) ;  /* 0x00000000007c8947 */ /* 0x000fea0003800000 */
[----:B------:R-:W-:Y:S01]  /*3fb0*/  IMAD.MOV R3, RZ, RZ, -R12 ;  /* 0x000000ffff037224 */ /* 0x000fe200078e0a0c */
[----:B------:R-:W-:-:S06]  /*3fc0*/  MOV R2, RZ ;  /* 0x000000ff00027202 */ /* 0x000fcc0000000f00 */
[----:B------:R-:W-:Y:S02]  /*3fd0*/  DFMA R2, R18, -R2, R14 ;  /* 0x800000021202722b */ /* 0x000fe4000000000e */
[----:B------:R-:W-:-:S04]  /*3fe0*/  DMUL.RP R14, R14, R20 ;  /* 0x000000140e0e7228 */ /* 0x000fc80000008000 */
[----:B------:R-:W-:-:S04]  /*3ff0*/  IADD3 R2, PT, PT, -R12, -0x43300000, RZ ;  /* 0xbcd000000c027810 */ /* 0x000fc80007ffe1ff */
[----:B------:R-:W-:Y:S02]  /*4000*/  FSETP.NEU.AND P0, PT, |R3|, R2, PT ;  /* 0x000000020300720b */ /* 0x000fe40003f0d200 */
[----:B------:R-:W-:Y:S02]  /*4010*/  LOP3.LUT R9, R15, R9, RZ, 0x3c, !PT ;  /* 0x000000090f097212 */ /* 0x000fe400078e3cff */
[----:B------:R-:W-:Y:S02]  /*4020*/  FSEL R18, R14, R18, !P0 ;  /* 0x000000120e127208 */ /* 0x000fe40004000000 */
[----:B------:R-:W-:Y:S01]  /*4030*/  FSEL R19, R9, R19, !P0 ;  /* 0x0000001309137208 */ /* 0x000fe20004000000 */
[----:B------:R-:W-:Y:S06]  /*4040*/  BRA `(.L_x_42) ;  /* 0x0000000000547947 */ /* 0x000fec0003800000 */
.L_x_41:
[----:B------:R-:W-:-:S14]  /*4050*/  DSETP.NAN.AND P0, PT, R12, R12, PT ;  /* 0x0000000c0c00722a */ /* 0x000fdc0003f08000 */
[----:B------:R-:W-:Y:S05]  /*4060*/  @P0 BRA `(.L_x_43) ;  /* 0x0000000000440947 */ /* 0x000fea0003800000 */
[----:B------:R-:W-:-:S14]  /*4070*/  DSETP.NAN.AND P0, PT, R8, R8, PT ;  /* 0x000000080800722a */ /* 0x000fdc0003f08000 */
[----:B------:R-:W-:Y:S05]  /*4080*/  @P0 BRA `(.L_x_44) ;  /* 0x0000000000300947 */ /* 0x000fea0003800000 */
[----:B------:R-:W-:Y:S01]  /*4090*/  ISETP.NE.AND P0, PT, R21, R24, PT ;  /* 0x000000181500720c */ /* 0x000fe20003f05270 */
[----:B------:R-:W-:Y:S01]  /*40a0*/  IMAD.MOV.U32 R18, RZ, RZ, 0x0 ;  /* 0x00000000ff127424 */ /* 0x000fe200078e00ff */
[----:B------:R-:W-:-:S11]  /*40b0*/  MOV R19, 0xfff80000 ;  /* 0xfff8000000137802 */ /* 0x000fd60000000f00 */
[----:B------:R-:W-:Y:S05]  /*40c0*/  @!P0 BRA `(.L_x_42) ;  /* 0x0000000000348947 */ /* 0x000fea0003800000 */
[----:B------:R-:W-:Y:S02]  /*40d0*/  ISETP.NE.AND P0, PT, R21, 0x7ff00000, PT ;  /* 0x7ff000001500780c */ /* 0x000fe40003f05270 */
[----:B------:R-:W-:Y:S02]  /*40e0*/  LOP3.LUT R19, R13, 0x80000000, R9, 0x48, !PT ;  /* 0x800000000d137812 */ /* 0x000fe400078e4809 */
[----:B------:R-:W-:-:S13]  /*40f0*/  ISETP.EQ.OR P0, PT, R24, RZ, !P0 ;  /* 0x000000ff1800720c */ /* 0x000fda0004702670 */
[----:B------:R-:W-:Y:S01]  /*4100*/  @P0 LOP3.LUT R2, R19, 0x7ff00000, RZ, 0xfc, !PT ;  /* 0x7ff0000013020812 */ /* 0x000fe200078efcff */
[----:B------:R-:W-:Y:S01]  /*4110*/  @!P0 IMAD.MOV.U32 R18, RZ, RZ, RZ ;  /* 0x000000ffff128224 */ /* 0x000fe200078e00ff */
[----:B------:R-:W-:-:S03]  /*4120*/  @P0 MOV R18, RZ ;  /* 0x000000ff00120202 */ /* 0x000fc60000000f00 */
[----:B------:R-:W-:Y:S01]  /*4130*/  @P0 IMAD.MOV.U32 R19, RZ, RZ, R2 ;  /* 0x000000ffff130224 */ /* 0x000fe200078e0002 */
[----:B------:R-:W-:Y:S06]  /*4140*/  BRA `(.L_x_42) ;  /* 0x0000000000147947 */ /* 0x000fec0003800000 */
.L_x_44:
[----:B------:R-:W-:Y:S02]  /*4150*/  LOP3.LUT R19, R9, 0x80000, RZ, 0xfc, !PT ;  /* 0x0008000009137812 */ /* 0x000fe400078efcff */
[----:B------:R-:W-:Y:S01]  /*4160*/  MOV R18, R8 ;  /* 0x0000000800127202 */ /* 0x000fe20000000f00 */
[----:B------:R-:W-:Y:S06]  /*4170*/  BRA `(.L_x_42) ;  /* 0x0000000000087947 */ /* 0x000fec0003800000 */
.L_x_43:
[----:B------:R-:W-:Y:S01]  /*4180*/  LOP3.LUT R19, R13, 0x80000, RZ, 0xfc, !PT ;  /* 0x000800000d137812 */ /* 0x000fe200078efcff */
[----:B------:R-:W-:-:S07]  /*4190*/  IMAD.MOV.U32 R18, RZ, RZ, R12 ;  /* 0x000000ffff127224 */ /* 0x000fce00078e000c */
.L_x_42:
[----:B------:R-:W-:Y:S01]  /*41a0*/  MOV R17, 0x0 ;  /* 0x0000000000117802 */ /* 0x000fe20000000f00 */
[----:B------:R-:W-:Y:S01]  /*41b0*/  IMAD.MOV.U32 R7, RZ, RZ, R19 ;  /* 0x000000ffff077224 */ /* 0x000fe200078e0013 */
[----:B------:R-:W-:Y:S02]  /*41c0*/  MOV R6, R18 ;  /* 0x0000001200067202 */ /* 0x000fe40000000f00 */
[----:B------:R-:W-:Y:S05]  /*41d0*/  RET.REL.NODEC R16 `(_Z12update_statediiiPiP17curandStateXORWOW) ;  /* 0xffffffbc10887950 */ /* 0x000fea0003c3ffff */
.L_x_45:
        /* <DEDUP_REMOVED lines=10> */
.L_x_59:


//--------------------- .text._Z29initialize_ribosome_locationsiPi --------------------------
	.section	.text._Z29initialize_ribosome_locationsiPi,"ax",@progbits
	.align	128
        .global         _Z29initialize_ribosome_locationsiPi
        .type           _Z29initialize_ribosome_locationsiPi,@function
        .size           _Z29initialize_ribosome_locationsiPi,(.L_x_62 - _Z29initialize_ribosome_locationsiPi)
        .other          _Z29initialize_ribosome_locationsiPi,@"STO_CUDA_ENTRY STV_DEFAULT"
_Z29initialize_ribosome_locationsiPi:
.text._Z29initialize_ribosome_locationsiPi:
[----:B------:R-:W-:Y:S01]  /*0000*/  LDC R1, c[0x0][0x37c] ;  /* 0x0000df00ff017b82 */ /* 0x000fe20000000800 */
[----:B------:R-:W0:Y:S07]  /*0010*/  LDCU UR7, c[0x0][0x360] ;  /* 0x00006c00ff0777ac */ /* 0x000e2e0008000800 */
[----:B------:R-:W1:Y:S01]  /*0020*/  LDC R4, c[0x0][0x380] ;  /* 0x0000e000ff047b82 */ /* 0x000e620000000800 */
[----:B------:R-:W2:Y:S01]  /*0030*/  S2R R14, SR_TID.X ;  /* 0x00000000000e7919 */ /* 0x000ea20000002100 */
[----:B------:R-:W3:Y:S06]  /*0040*/  LDCU.64 UR4, c[0x0][0x358] ;  /* 0x00006b00ff0477ac */ /* 0x000eec0008000a00 */
[----:B------:R-:W4:Y:S01]  /*0050*/  S2UR UR6, SR_CTAID.X ;  /* 0x00000000000679c3 */ /* 0x000f220000002500 */
[----:B0-----:R-:W0:Y:S01]  /*0060*/  I2F.U32.RP R0, UR7 ;  /* 0x0000000700007d06 */ /* 0x001e220008209000 */
[----:B------:R-:W-:-:S02]  /*0070*/  LOP3.LUT R15, RZ, UR7, RZ, 0x33, !PT ;  /* 0x00000007ff0f7c12 */ /* 0x000fc4000f8e33ff */
[----:B-1----:R-:W-:-:S05]  /*0080*/  ISETP.LT.U32.AND P2, PT, R4, UR7, PT ;  /* 0x0000000704007c0c */ /* 0x002fca000bf41070 */
[----:B0-----:R-:W0:Y:S01]  /*0090*/  MUFU.RCP R0, R0 ;  /* 0x0000000000007308 */ /* 0x001e220000001000 */
[----:B----4-:R-:W-:Y:S01]  /*00a0*/  IMAD R17, R4, UR6, RZ ;  /* 0x0000000604117c24 */ /* 0x010fe2000f8e02ff */
[----:B0-----:R-:W-:-:S06]  /*00b0*/  IADD3 R2, PT, PT, R0, 0xffffffe, RZ ;  /* 0x0ffffffe00027810 */ /* 0x001fcc0007ffe0ff */
[----:B------:R0:W1:Y:S02]  /*00c0*/  F2I.FTZ.U32.TRUNC.NTZ R3, R2 ;  /* 0x0000000200037305 */ /* 0x000064000021f000 */
[----:B0-----:R-:W-:Y:S02]  /*00d0*/  HFMA2 R2, -RZ, RZ, 0, 0 ;  /* 0x00000000ff027431 */ /* 0x001fe400000001ff */
[----:B-1----:R-:W-:-:S04]  /*00e0*/  IMAD.MOV R5, RZ, RZ, -R3 ;  /* 0x000000ffff057224 */ /* 0x002fc800078e0a03 */
[----:B------:R-:W-:-:S04]  /*00f0*/  IMAD R5, R5, UR7, RZ ;  /* 0x0000000705057c24 */ /* 0x000fc8000f8e02ff */
[----:B------:R-:W-:-:S06]  /*0100*/  IMAD.HI.U32 R3, R3, R5, R2 ;  /* 0x0000000503037227 */ /* 0x000fcc00078e0002 */
[----:B------:R-:W-:-:S04]  /*0110*/  IMAD.HI.U32 R16, R3, R4, RZ ;  /* 0x0000000403107227 */ /* 0x000fc800078e00ff */
[----:B------:R-:W-:-:S04]  /*0120*/  IMAD.MOV R3, RZ, RZ, -R16 ;  /* 0x000000ffff037224 */ /* 0x000fc800078e0a10 */
[----:B------:R-:W-:-:S05]  /*0130*/  IMAD R0, R3, UR7, R4 ;  /* 0x0000000703007c24 */ /* 0x000fca000f8e0204 */
[----:B------:R-:W-:-:S13]  /*0140*/  ISETP.GE.U32.AND P1, PT, R0, UR7, PT ;  /* 0x0000000700007c0c */ /* 0x000fda000bf26070 */
[----:B------:R-:W-:Y:S01]  /*0150*/  @P1 IADD3 R0, PT, PT, R0, -UR7, RZ ;  /* 0x8000000700001c10 */ /* 0x000fe2000fffe0ff */
[----:B------:R-:W-:Y:S01]  /*0160*/  @P1 VIADD R16, R16, 0x1 ;  /* 0x0000000110101836 */ /* 0x000fe20000000000 */
[----:B------:R-:W-:Y:S02]  /*0170*/  ISETP.NE.U32.AND P1, PT, RZ, UR7, PT ;  /* 0x00000007ff007c0c */ /* 0x000fe4000bf25070 */
[----:B------:R-:W-:-:S13]  /*0180*/  ISETP.GE.U32.AND P0, PT, R0, UR7, PT ;  /* 0x0000000700007c0c */ /* 0x000fda000bf06070 */
[----:B------:R-:W-:-:S04]  /*0190*/  @P0 IADD3 R16, PT, PT, R16, 0x1, RZ ;  /* 0x0000000110100810 */ /* 0x000fc80007ffe0ff */
[----:B------:R-:W-:Y:S01]  /*01a0*/  SEL R16, R15, R16, !P1 ;  /* 0x000000100f107207 */ /* 0x000fe20004800000 */
[----:B--23--:R-:W-:Y:S06]  /*01b0*/  @P2 BRA `(.L_x_46) ;  /* 0x0000000400282947 */ /* 0x00cfec0003800000 */
[C---:B------:R-:W-:Y:S01]  /*01c0*/  ISETP.GE.U32.AND P3, PT, R16.reuse, 0x8, PT ;  /* 0x000000081000780c */ /* 0x040fe20003f66070 */
[C---:B------:R-:W-:Y:S01]  /*01d0*/  IMAD R19, R16.reuse, R14, R17 ;  /* 0x0000000e10137224 */ /* 0x040fe200078e0211 */
[----:B------:R-:W-:Y:S01]  /*01e0*/  VIMNMX.U32 R18, PT, PT, R16, 0x1, !PT ;  /* 0x0000000110127848 */ /* 0x000fe20007fe0000 */
[----:B------:R-:W-:-:S03]  /*01f0*/  IMAD.MOV.U32 R20, RZ, RZ, RZ ;  /* 0x000000ffff147224 */ /* 0x000fc600078e00ff */
[----:B------:R-:W-:-:S04]  /*0200*/  LOP3.LUT R27, R18, 0x7, RZ, 0xc0, !PT ;  /* 0x00000007121b7812 */ /* 0x000fc800078ec0ff */
[----:B------:R-:W-:-:S03]  /*0210*/  ISETP.NE.AND P2, PT, R27, RZ, PT ;  /* 0x000000ff1b00720c */ /* 0x000fc60003f45270 */
[----:B------:R-:W-:Y:S10]  /*0220*/  @!P3 BRA `(.L_x_47) ;  /* 0x00000000007cb947 */ /* 0x000ff40003800000 */
[----:B------:R-:W0:Y:S01]  /*0230*/  LDC.64 R2, c[0x0][0x388] ;  /* 0x0000e200ff027b82 */ /* 0x000e220000000a00 */
[----:B------:R-:W-:Y:S02]  /*0240*/  LOP3.LUT R20, R18, 0xfffffff8, RZ, 0xc0, !PT ;  /* 0xfffffff812147812 */ /* 0x000fe400078ec0ff */
[----:B------:R-:W-:-:S03]  /*0250*/  IADD3 R21, PT, PT, R19, 0x3, RZ ;  /* 0x0000000313157810 */ /* 0x000fc60007ffe0ff */
[----:B------:R-:W-:-:S07]  /*0260*/  IMAD.MOV R26, RZ, RZ, -R20 ;  /* 0x000000ffff1a7224 */ /* 0x000fce00078e0a14 */
.L_x_48:
[C---:B------:R-:W-:Y:S01]  /*0270*/  IADD3 R13, PT, PT, R21.reuse, -0x3, RZ ;  /* 0xfffffffd150d7810 */ /* 0x040fe20007ffe0ff */
[C---:B------:R-:W-:Y:S01]  /*0280*/  VIADD R23, R21.reuse, 0xfffffffe ;  /* 0xfffffffe15177836 */ /* 0x040fe20000000000 */
[C---:B------:R-:W-:Y:S01]  /*0290*/  IADD3 R25, PT, PT, R21.reuse, -0x1, RZ ;  /* 0xffffffff15197810 */ /* 0x040fe20007ffe0ff */
[C---:B------:R-:W-:Y:S01]  /*02a0*/  VIADD R7, R21.reuse, 0x1 ;  /* 0x0000000115077836 */ /* 0x040fe20000000000 */
[----:B------:R-:W-:Y:S01]  /*02b0*/  IADD3 R9, PT, PT, R21, 0x2, RZ ;  /* 0x0000000215097810 */ /* 0x000fe20007ffe0ff */
[----:B0-----:R-:W-:Y:S01]  /*02c0*/  IMAD.WIDE.U32 R12, R13, 0x4, R2 ;  /* 0x000000040d0c7825 */ /* 0x001fe200078e0002 */
[----:B------:R-:W-:-:S03]  /*02d0*/  IADD3 R29, PT, PT, R21, 0x4, RZ ;  /* 0x00000004151d7810 */ /* 0x000fc60007ffe0ff */
[--C-:B------:R-:W-:Y:S01]  /*02e0*/  IMAD.WIDE.U32 R22, R23, 0x4, R2.reuse ;  /* 0x0000000417167825 */ /* 0x100fe200078e0002 */
[----:B------:R0:W-:Y:S03]  /*02f0*/  STG.E desc[UR4][R12.64], RZ ;  /* 0x000000ff0c007986 */ /* 0x0001e6000c101904 */
[--C-:B------:R-:W-:Y:S01]  /*0300*/  IMAD.WIDE.U32 R24, R25, 0x4, R2.reuse ;  /* 0x0000000419187825 */ /* 0x100fe200078e0002 */
[----:B------:R1:W-:Y:S03]  /*0310*/  STG.E desc[UR4][R22.64], RZ ;  /* 0x000000ff16007986 */ /* 0x0003e6000c101904 */
[C---:B------:R-:W-:Y:S01]  /*0320*/  VIADD R11, R21.reuse, 0x3 ;  /* 0x00000003150b7836 */ /* 0x040fe20000000000 */
[----:B------:R1:W-:Y:S01]  /*0330*/  STG.E desc[UR4][R24.64], RZ ;  /* 0x000000ff18007986 */ /* 0x0003e2000c101904 */
[C---:B------:R-:W-:Y:S01]  /*0340*/  IMAD.WIDE.U32 R4, R21.reuse, 0x4, R2 ;  /* 0x0000000415047825 */ /* 0x040fe200078e0002 */
[----:B------:R-:W-:-:S03]  /*0350*/  IADD3 R21, PT, PT, R21, 0x8, RZ ;  /* 0x0000000815157810 */ /* 0x000fc60007ffe0ff */
[--C-:B------:R-:W-:Y:S01]  /*0360*/  IMAD.WIDE.U32 R6, R7, 0x4, R2.reuse ;  /* 0x0000000407067825 */ /* 0x100fe200078e0002 */
[----:B------:R1:W-:Y:S03]  /*0370*/  STG.E desc[UR4][R4.64], RZ ;  /* 0x000000ff04007986 */ /* 0x0003e6000c101904 */
[--C-:B------:R-:W-:Y:S01]  /*0380*/  IMAD.WIDE.U32 R8, R9, 0x4, R2.reuse ;  /* 0x0000000409087825 */ /* 0x100fe200078e0002 */
[----:B------:R1:W-:Y:S03]  /*0390*/  STG.E desc[UR4][R6.64], RZ ;  /* 0x000000ff06007986 */ /* 0x0003e6000c101904 */
[--C-:B------:R-:W-:Y:S01]  /*03a0*/  IMAD.WIDE.U32 R10, R11, 0x4, R2.reuse ;  /* 0x000000040b0a7825 */ /* 0x100fe200078e0002 */
[----:B------:R1:W-:Y:S03]  /*03b0*/  STG.E desc[UR4][R8.64], RZ ;  /* 0x000000ff08007986 */ /* 0x0003e6000c101904 */
[----:B0-----:R-:W-:Y:S01]  /*03c0*/  IMAD.WIDE.U32 R12, R29, 0x4, R2 ;  /* 0x000000041d0c7825 */ /* 0x001fe200078e0002 */
[----:B------:R1:W-:Y:S03]  /*03d0*/  STG.E desc[UR4][R10.64], RZ ;  /* 0x000000ff0a007986 */ /* 0x0003e6000c101904 */
[----:B------:R-:W-:Y:S01]  /*03e0*/  VIADD R26, R26, 0x8 ;  /* 0x000000081a1a7836 */ /* 0x000fe20000000000 */
[----:B------:R1:W-:Y:S04]  /*03f0*/  STG.E desc[UR4][R12.64], RZ ;  /* 0x000000ff0c007986 */ /* 0x0003e8000c101904 */
[----:B------:R-:W-:-:S13]  /*0400*/  ISETP.NE.AND P3, PT, R26, RZ, PT ;  /* 0x000000ff1a00720c */ /* 0x000fda0003f65270 */
[----:B-1----:R-:W-:Y:S05]  /*0410*/  @P3 BRA `(.L_x_48) ;  /* 0xfffffffc00943947 */ /* 0x002fea000383ffff */
.L_x_47:
[----:B------:R-:W-:Y:S05]  /*0420*/  @!P2 BRA `(.L_x_46) ;  /* 0x00000000008ca947 */ /* 0x000fea0003800000 */
[----:B------:R-:W-:Y:S02]  /*0430*/  ISETP.GE.U32.AND P2, PT, R27, 0x4, PT ;  /* 0x000000041b00780c */ /* 0x000fe40003f46070 */
[----:B------:R-:W-:-:S04]  /*0440*/  LOP3.LUT R10, R18, 0x3, RZ, 0xc0, !PT ;  /* 0x00000003120a7812 */ /* 0x000fc800078ec0ff */
[----:B------:R-:W-:-:S07]  /*0450*/  ISETP.NE.AND P3, PT, R10, RZ, PT ;  /* 0x000000ff0a00720c */ /* 0x000fce0003f65270 */
[----:B------:R-:W-:Y:S06]  /*0460*/  @!P2 BRA `(.L_x_49) ;  /* 0x000000000038a947 */ /* 0x000fec0003800000 */
[----:B------:R-:W0:Y:S01]  /*0470*/  LDC.64 R2, c[0x0][0x388] ;  /* 0x0000e200ff027b82 */ /* 0x000e220000000a00 */
[----:B------:R-:W-:Y:S01]  /*0480*/  IMAD.IADD R5, R19, 0x1, R20 ;  /* 0x0000000113057824 */ /* 0x000fe200078e0214 */
[----:B------:R-:W-:-:S03]  /*0490*/  IADD3 R20, PT, PT, R20, 0x4, RZ ;  /* 0x0000000414147810 */ /* 0x000fc60007ffe0ff */
[C---:B------:R-:W-:Y:S01]  /*04a0*/  VIADD R9, R5.reuse, 0x2 ;  /* 0x0000000205097836 */ /* 0x040fe20000000000 */
[C---:B------:R-:W-:Y:S02]  /*04b0*/  IADD3 R7, PT, PT, R5.reuse, 0x1, RZ ;  /* 0x0000000105077810 */ /* 0x040fe40007ffe0ff */
[C---:B------:R-:W-:Y:S01]  /*04c0*/  IADD3 R11, PT, PT, R5.reuse, 0x3, RZ ;  /* 0x00000003050b7810 */ /* 0x040fe20007ffe0ff */
[----:B0-----:R-:W-:-:S04]  /*04d0*/  IMAD.WIDE.U32 R4, R5, 0x4, R2 ;  /* 0x0000000405047825 */ /* 0x001fc800078e0002 */
[--C-:B------:R-:W-:Y:S01]  /*04e0*/  IMAD.WIDE.U32 R6, R7, 0x4, R2.reuse ;  /* 0x0000000407067825 */ /* 0x100fe200078e0002 */
[----:B------:R0:W-:Y:S03]  /*04f0*/  STG.E desc[UR4][R4.64], RZ ;  /* 0x000000ff04007986 */ /* 0x0001e6000c101904 */
[--C-:B------:R-:W-:Y:S01]  /*0500*/  IMAD.WIDE.U32 R8, R9, 0x4, R2.reuse ;  /* 0x0000000409087825 */ /* 0x100fe200078e0002 */
[----:B------:R0:W-:Y:S03]  /*0510*/  STG.E desc[UR4][R6.64], RZ ;  /* 0x000000ff06007986 */ /* 0x0001e6000c101904 */
[----:B------:R-:W-:Y:S01]  /*0520*/  IMAD.WIDE.U32 R2, R11, 0x4, R2 ;  /* 0x000000040b027825 */ /* 0x000fe200078e0002 */
[----:B------:R0:W-:Y:S04]  /*0530*/  STG.E desc[UR4][R8.64], RZ ;  /* 0x000000ff08007986 */ /* 0x0001e8000c101904 */
[----:B------:R0:W-:Y:S02]  /*0540*/  STG.E desc[UR4][R2.64], RZ ;  /* 0x000000ff02007986 */ /* 0x0001e4000c101904 */
.L_x_49:
[----:B------:R-:W-:Y:S05]  /*0550*/  @!P3 BRA `(.L_x_46) ;  /* 0x000000000040b947 */ /* 0x000fea0003800000 */
[----:B------:R-:W-:Y:S02]  /*0560*/  LOP3.LUT R18, R18, 0x1, RZ, 0xc0, !PT ;  /* 0x0000000112127812 */ /* 0x000fe400078ec0ff */
[----:B------:R-:W-:Y:S02]  /*0570*/  ISETP.NE.AND P2, PT, R10, 0x1, PT ;  /* 0x000000010a00780c */ /* 0x000fe40003f45270 */
[----:B------:R-:W-:-:S13]  /*0580*/  ISETP.NE.U32.AND P3, PT, R18, 0x1, PT ;  /* 0x000000011200780c */ /* 0x000fda0003f65070 */
[----:B0-----:R-:W0:Y:S01]  /*0590*/  @!P3 LDC.64 R2, c[0x0][0x388] ;  /* 0x0000e200ff02bb82 */ /* 0x001e220000000a00 */
[----:B------:R-:W-:Y:S05]  /*05a0*/  @!P2 BRA `(.L_x_50) ;  /* 0x000000000020a947 */ /* 0x000fea0003800000 */
[----:B------:R-:W1:Y:S01]  /*05b0*/  LDC.64 R4, c[0x0][0x388] ;  /* 0x0000e200ff047b82 */ /* 0x000e620000000a00 */
[----:B------:R-:W-:Y:S01]  /*05c0*/  IMAD.IADD R7, R19, 0x1, R20 ;  /* 0x0000000113077824 */ /* 0x000fe200078e0214 */
[----:B------:R-:W-:-:S04]  /*05d0*/  IADD3 R20, PT, PT, R20, 0x2, RZ ;  /* 0x0000000214147810 */ /* 0x000fc80007ffe0ff */
[C---:B------:R-:W-:Y:S01]  /*05e0*/  IADD3 R9, PT, PT, R7.reuse, 0x1, RZ ;  /* 0x0000000107097810 */ /* 0x040fe20007ffe0ff */
[----:B-1----:R-:W-:-:S04]  /*05f0*/  IMAD.WIDE.U32 R6, R7, 0x4, R4 ;  /* 0x0000000407067825 */ /* 0x002fc800078e0004 */
[----:B------:R-:W-:Y:S01]  /*0600*/  IMAD.WIDE.U32 R4, R9, 0x4, R4 ;  /* 0x0000000409047825 */ /* 0x000fe200078e0004 */
[----:B------:R1:W-:Y:S04]  /*0610*/  STG.E desc[UR4][R6.64], RZ ;  /* 0x000000ff06007986 */ /* 0x0003e8000c101904 */
[----:B------:R1:W-:Y:S02]  /*0620*/  STG.E desc[UR4][R4.64], RZ ;  /* 0x000000ff04007986 */ /* 0x0003e4000c101904 */
.L_x_50:
[----:B------:R-:W-:-:S04]  /*0630*/  @!P3 IMAD.IADD R19, R19, 0x1, R20 ;  /* 0x000000011313b824 */ /* 0x000fc800078e0214 */
[----:B0-----:R-:W-:-:S05]  /*0640*/  @!P3 IMAD.WIDE.U32 R2, R19, 0x4, R2 ;  /* 0x000000041302b825 */ /* 0x001fca00078e0002 */
[----:B------:R2:W-:Y:S02]  /*0650*/  @!P3 STG.E desc[UR4][R2.64], RZ ;  /* 0x000000ff0200b986 */ /* 0x0005e4000c101904 */
.L_x_46:
[----:B0-2---:R-:W-:-:S04]  /*0660*/  IADD3 R3, PT, PT, R0, -UR7, RZ ;  /* 0x8000000700037c10 */ /* 0x005fc8000fffe0ff */
[----:B------:R-:W-:-:S04]  /*0670*/  @P1 SEL R15, R3, R0, P0 ;  /* 0x00000000030f1207 */ /* 0x000fc80000000000 */
[----:B------:R-:W-:-:S13]  /*0680*/  ISETP.GE.U32.AND P0, PT, R14, R15, PT ;  /* 0x0000000f0e00720c */ /* 0x000fda0003f06070 */
[----:B------:R-:W-:Y:S05]  /*0690*/  @P0 EXIT ;  /* 0x000000000000094d */ /* 0x000fea0003800000 */
[----:B------:R-:W0:Y:S01]  /*06a0*/  LDC.64 R2, c[0x0][0x388] ;  /* 0x0000e200ff027b82 */ /* 0x000e220000000a00 */
[----:B------:R-:W-:-:S05]  /*06b0*/  IADD3 R17, PT, PT, R17, R14, RZ ;  /* 0x0000000e11117210 */ /* 0x000fca0007ffe0ff */
[----:B------:R-:W-:-:S04]  /*06c0*/  IMAD R17, R16, UR7, R17 ;  /* 0x0000000710117c24 */ /* 0x000fc8000f8e0211 */
[----:B0-----:R-:W-:-:S05]  /*06d0*/  IMAD.WIDE.U32 R2, R17, 0x4, R2 ;  /* 0x0000000411027825 */ /* 0x001fca00078e0002 */
[----:B------:R-:W-:Y:S01]  /*06e0*/  STG.E desc[UR4][R2.64], RZ ;  /* 0x000000ff02007986 */ /* 0x000fe2000c101904 */
[----:B------:R-:W-:Y:S05]  /*06f0*/  EXIT ;  /* 0x000000000000794d */ /* 0x000fea0003800000 */
.L_x_51:
        /* <DEDUP_REMOVED lines=16> */
.L_x_62:


//--------------------- .text._Z16init_rand_statesP17curandStateXORWOW --------------------------
	.section	.text._Z16init_rand_statesP17curandStateXORWOW,"ax",@progbits
	.align	128
        .global         _Z16init_rand_statesP17curandStateXORWOW
        .type           _Z16init_rand_statesP17curandStateXORWOW,@function
        .size           _Z16init_rand_statesP17curandStateXORWOW,(.L_x_63 - _Z16init_rand_statesP17curandStateXORWOW)
        .other          _Z16init_rand_statesP17curandStateXORWOW,@"STO_CUDA_ENTRY STV_DEFAULT"
_Z16init_rand_statesP17curandStateXORWOW:
.text._Z16init_rand_statesP17curandStateXORWOW:
[----:B------:R-:W-:Y:S01]  /*0000*/  LDC R1, c[0x0][0x37c] ;  /* 0x0000df00ff017b82 */ /* 0x000fe20000000800 */
[----:B------:R-:W0:Y:S07]  /*0010*/  S2R R13, SR_CTAID.X ;  /* 0x00000000000d7919 */ /* 0x000e2e0000002500 */
[----:B------:R-:W1:Y:S01]  /*0020*/  LDC.64 R2, c[0x0][0x380] ;  /* 0x0000e000ff027b82 */ /* 0x000e620000000a00 */
[----:B------:R-:W2:Y:S01]  /*0030*/  LDCU.64 UR6, c[0x0][0x358] ;  /* 0x00006b00ff0677ac */ /* 0x000ea20008000a00 */
[----:B------:R-:W-:-:S02]  /*0040*/  IMAD.MOV.U32 R4, RZ, RZ, 0x2abc4dd5 ;  /* 0x2abc4dd5ff047424 */ /* 0x000fc400078e00ff */
[----:B------:R-:W-:Y:S02]  /*0050*/  IMAD.MOV.U32 R5, RZ, RZ, 0x58213ed2 ;  /* 0x58213ed2ff057424 */ /* 0x000fe400078e00ff */
[----:B------:R-:W-:Y:S02]  /*0060*/  IMAD.MOV.U32 R6, RZ, RZ, 0x455f2458 ;  /* 0x455f2458ff067424 */ /* 0x000fe400078e00ff */
[----:B------:R-:W-:Y:S02]  /*0070*/  IMAD.MOV.U32 R7, RZ, RZ, -0x75bd8fc ;  /* 0xf8a42704ff077424 */ /* 0x000fe400078e00ff */
[----:B------:R-:W-:Y:S02]  /*0080*/  IMAD.MOV.U32 R8, RZ, RZ, -0x23270784 ;  /* 0xdcd8f87cff087424 */ /* 0x000fe400078e00ff */
[----:B------:R-:W-:Y:S01]  /*0090*/  IMAD.MOV.U32 R9, RZ, RZ, 0x511db0d6 ;  /* 0x511db0d6ff097424 */ /* 0x000fe200078e00ff */
[C---:B0-----:R-:W-:Y:S01]  /*00a0*/  ISETP.NE.AND P0, PT, R13.reuse, RZ, PT ;  /* 0x000000ff0d00720c */ /* 0x041fe20003f05270 */
[----:B-1----:R-:W-:-:S05]  /*00b0*/  IMAD.WIDE.U32 R2, R13, 0x30, R2 ;  /* 0x000000300d027825 */ /* 0x002fca00078e0002 */
[----:B--2---:R0:W-:Y:S04]  /*00c0*/  STG.E.64 desc[UR6][R2.64], R4 ;  /* 0x0000000402007986 */ /* 0x0041e8000c101b06 */
[----:B------:R0:W-:Y:S04]  /*00d0*/  STG.E.64 desc[UR6][R2.64+0x8], R6 ;  /* 0x0000080602007986 */ /* 0x0001e8000c101b06 */
[----:B------:R0:W-:Y:S01]  /*00e0*/  STG.E.64 desc[UR6][R2.64+0x10], R8 ;  /* 0x0000100802007986 */ /* 0x0001e2000c101b06 */
[----:B------:R-:W-:Y:S05]  /*00f0*/  @!P0 BRA `(.L_x_52) ;  /* 0x0000000c00488947 */ /* 0x000fea0003800000 */
[----:B------:R-:W-:Y:S02]  /*0100*/  IMAD.MOV.U32 R0, RZ, RZ, R13 ;  /* 0x000000ffff007224 */ /* 0x000fe400078e000d */
[----:B------:R-:W-:Y:S02]  /*0110*/  IMAD.MOV.U32 R15, RZ, RZ, RZ ;  /* 0x000000ffff0f7224 */ /* 0x000fe400078e00ff */
[----:B------:R-:W-:-:S07]  /*0120*/  IMAD.MOV.U32 R12, RZ, RZ, RZ ;  /* 0x000000ffff0c7224 */ /* 0x000fce00078e00ff */
.L_x_57:
[----:B0-----:R-:W-:-:S04]  /*0130*/  LOP3.LUT R2, R0, 0x3, RZ, 0xc0, !PT ;  /* 0x0000000300027812 */ /* 0x001fc800078ec0ff */
[----:B------:R-:W-:-:S04]  /*0140*/  ISETP.NE.U32.AND P0, PT, R2, RZ, PT ;  /* 0x000000ff0200720c */ /* 0x000fc80003f05070 */
[----:B------:R-:W-:-:S13]  /*0150*/  ISETP.NE.AND.EX P0, PT, RZ, RZ, PT, P0 ;  /* 0x000000ffff00720c */ /* 0x000fda0003f05300 */
[----:B------:R-:W-:Y:S05]  /*0160*/  @!P0 BRA `(.L_x_53) ;  /* 0x0000000c00148947 */ /* 0x000fea0003800000 */
[----:B------:R-:W0:Y:S01]  /*0170*/  LDC.64 R6, c[0x4][RZ] ;  /* 0x01000000ff067b82 */ /* 0x000e220000000a00 */
[----:B------:R-:W-:Y:S01]  /*0180*/  UMOV UR4, URZ ;  /* 0x000000ff00047c82 */ /* 0x000fe20008000000 */
[----:B0-----:R-:W-:-:S07]  /*0190*/  IMAD.WIDE.U32 R6, R12, 0xc80, R6 ;  /* 0x00000c800c067825 */ /* 0x001fce00078e0006 */
.L_x_56:
[----:B0-----:R-:W-:Y:S01]  /*01a0*/  IMAD.MOV.U32 R14, RZ, RZ, RZ ;  /* 0x000000ffff0e7224 */ /* 0x001fe200078e00ff */
[----:B------:R-:W-:Y:S01]  /*01b0*/  CS2R R2, SRZ ;  /* 0x0000000000027805 */ /* 0x000fe2000001ff00 */
[----:B------:R-:W-:Y:S01]  /*01c0*/  IMAD.MOV.U32 R16, RZ, RZ, RZ ;  /* 0x000000ffff107224 */ /* 0x000fe200078e00ff */
[----:B------:R-:W-:-:S07]  /*01d0*/  CS2R R4, SRZ ;  /* 0x0000000000047805 */ /* 0x000fce000001ff00 */
.L_x_55:
[----:B------:R-:W0:Y:S02]  /*01e0*/  LDC.64 R8, c[0x0][0x380] ;  /* 0x0000e000ff087b82 */ /* 0x000e240000000a00 */
[----:B0-----:R-:W-:-:S04]  /*01f0*/  IMAD.WIDE.U32 R10, R13, 0x30, R8 ;  /* 0x000000300d0a7825 */ /* 0x001fc800078e0008 */
[----:B------:R-:W-:-:S05]  /*0200*/  IMAD.WIDE.U32 R10, R16, 0x4, R10 ;  /* 0x00000004100a7825 */ /* 0x000fca00078e000a */
[----:B------:R0:W5:Y:S01]  /*0210*/  LDG.E R17, desc[UR6][R10.64+0x4] ;  /* 0x000004060a117981 */ /* 0x000162000c1e1900 */
[----:B------:R-:W-:-:S07]  /*0220*/  IMAD.MOV.U32 R18, RZ, RZ, RZ ;  /* 0x000000ffff127224 */ /* 0x000fce00078e00ff */
.L_x_54:
[----:B-----5:R-:W-:Y:S01]  /*0230*/  SHF.R.U32.HI R22, RZ, R18, R17 ;  /* 0x00000012ff167219 */ /* 0x020fe20000011611 */
[----:B0-----:R-:W-:-:S03]  /*0240*/  IMAD.SHL.U32 R11, R16, 0x20, RZ ;  /* 0x00000020100b7824 */ /* 0x001fc600078e00ff */
[----:B------:R-:W-:Y:S01]  /*0250*/  LOP3.LUT R19, R22, 0x1, RZ, 0xc0, !PT ;  /* 0x0000000116137812 */ /* 0x000fe200078ec0ff */
[----:B------:R-:W-:-:S03]  /*0260*/  IMAD.IADD R10, R11, 0x1, R18 ;  /* 0x000000010b0a7824 */ /* 0x000fc600078e0212 */
[----:B------:R-:W-:Y:S01]  /*0270*/  ISETP.NE.U32.AND P0, PT, R19, 0x1, PT ;  /* 0x000000011300780c */ /* 0x000fe20003f05070 */
[----:B------:R-:W-:-:S03]  /*0280*/  IMAD R11, R10, 0x5, RZ ;  /* 0x000000050a0b7824 */ /* 0x000fc600078e02ff */
[----:B------:R-:W-:Y:S01]  /*0290*/  R2P PR, R22, 0x7e ;  /* 0x0000007e16007804 */ /* 0x000fe20000000000 */
[----:B------:R-:W-:-:S08]  /*02a0*/  IMAD.WIDE.U32 R10, R11, 0x4, R6 ;  /* 0x000000040b0a7825 */ /* 0x000fd000078e0006 */
[----:B------:R-:W2:Y:S04]  /*02b0*/  @!P0 LDG.E R19, desc[UR6][R10.64] ;  /* 0x000000060a138981 */ /* 0x000ea8000c1e1900 */
[----:B------:R-:W3:Y:S04]  /*02c0*/  @!P0 LDG.E R20, desc[UR6][R10.64+0x10] ;  /* 0x000010060a148981 */ /* 0x000ee8000c1e1900 */
[----:B------:R-:W4:Y:S04]  /*02d0*/  @P1 LDG.E R21, desc[UR6][R10.64+0x14] ;  /* 0x000014060a151981 */ /* 0x000f28000c1e1900 */
[----:B------:R-:W4:Y:S04]  /*02e0*/  @P2 LDG.E R23, desc[UR6][R10.64+0x28] ;  /* 0x000028060a172981 */ /* 0x000f28000c1e1900 */
[----:B------:R-:W4:Y:S04]  /*02f0*/  @P1 LDG.E R24, desc[UR6][R10.64+0x24] ;  /* 0x000024060a181981 */ /* 0x000f28000c1e1900 */
[----:B------:R-:W4:Y:S04]  /*0300*/  @P2 LDG.E R26, desc[UR6][R10.64+0x38] ;  /* 0x000038060a1a2981 */ /* 0x000f28000c1e1900 */
[----:B------:R-:W4:Y:S04]  /*0310*/  @P3 LDG.E R25, desc[UR6][R10.64+0x3c] ;  /* 0x00003c060a193981 */ /* 0x000f28000c1e1900 */
[----:B------:R-:W4:Y:S01]  /*0320*/  @P4 LDG.E R27, desc[UR6][R10.64+0x50] ;  /* 0x000050060a1b4981 */ /* 0x000f22000c1e1900 */
[----:B--2---:R-:W-:-:S03]  /*0330*/  @!P0 LOP3.LUT R14, R14, R19, RZ, 0x3c, !PT ;  /* 0x000000130e0e8212 */ /* 0x004fc600078e3cff */
[----:B------:R-:W2:Y:S01]  /*0340*/  @!P0 LDG.E R19, desc[UR6][R10.64+0x4] ;  /* 0x000004060a138981 */ /* 0x000ea2000c1e1900 */
[----:B---3--:R-:W-:-:S03]  /*0350*/  @!P0 LOP3.LUT R3, R3, R20, RZ, 0x3c, !PT ;  /* 0x0000001403038212 */ /* 0x008fc600078e3cff */
[----:B------:R-:W3:Y:S01]  /*0360*/  @!P0 LDG.E R20, desc[UR6][R10.64+0x8] ;  /* 0x000008060a148981 */ /* 0x000ee2000c1e1900 */
[----:B----4-:R-:W-:-:S03]  /*0370*/  @P1 LOP3.LUT R14, R14, R21, RZ, 0x3c, !PT ;  /* 0x000000150e0e1212 */ /* 0x010fc600078e3cff */
[----:B------:R-:W4:Y:S01]  /*0380*/  @!P0 LDG.E R21, desc[UR6][R10.64+0xc] ;  /* 0x00000c060a158981 */ /* 0x000f22000c1e1900 */
[----:B------:R-:W-:-:S03]  /*0390*/  @P2 LOP3.LUT R14, R14, R23, RZ, 0x3c, !PT ;  /* 0x000000170e0e2212 */ /* 0x000fc600078e3cff */
[----:B------:R-:W4:Y:S01]  /*03a0*/  @P1 LDG.E R23, desc[UR6][R10.64+0x18] ;  /* 0x000018060a171981 */ /* 0x000f22000c1e1900 */
[----:B------:R-:W-:-:S03]  /*03b0*/  @P1 LOP3.LUT R3, R3, R24, RZ, 0x3c, !PT ;  /* 0x0000001803031212 */ /* 0x000fc600078e3cff */
[----:B------:R-:W4:Y:S01]  /*03c0*/  @P2 LDG.E R24, desc[UR6][R10.64+0x30] ;  /* 0x000030060a182981 */ /* 0x000f22000c1e1900 */
[----:B--2---:R-:W-:-:S03]  /*03d0*/  @!P0 LOP3.LUT R4, R4, R19, RZ, 0x3c, !PT ;  /* 0x0000001304048212 */ /* 0x004fc600078e3cff */
[----:B------:R-:W2:Y:S01]  /*03e0*/  @P1 LDG.E R19, desc[UR6][R10.64+0x20] ;  /* 0x000020060a131981 */ /* 0x000ea2000c1e1900 */
[----:B---3--:R-:W-:-:S03]  /*03f0*/  @!P0 LOP3.LUT R5, R5, R20, RZ, 0x3c, !PT ;  /* 0x0000001405058212 */ /* 0x008fc600078e3cff */
[----:B------:R-:W3:Y:S01]  /*0400*/  @P1 LDG.E R20, desc[UR6][R10.64+0x1c] ;  /* 0x00001c060a141981 */ /* 0x000ee2000c1e1900 */
[----:B----4-:R-:W-:-:S03]  /*0410*/  @!P0 LOP3.LUT R2, R2, R21, RZ, 0x3c, !PT ;  /* 0x0000001502028212 */ /* 0x010fc600078e3cff */
[----:B------:R-:W4:Y:S01]  /*0420*/  @P2 LDG.E R21, desc[UR6][R10.64+0x2c] ;  /* 0x00002c060a152981 */ /* 0x000f22000c1e1900 */
[----:B------:R-:W-:-:S03]  /*0430*/  @P1 LOP3.LUT R4, R4, R23, RZ, 0x3c, !PT ;  /* 0x0000001704041212 */ /* 0x000fc600078e3cff */
[----:B------:R-:W4:Y:S01]  /*0440*/  @P2 LDG.E R23, desc[UR6][R10.64+0x34] ;  /* 0x000034060a172981 */ /* 0x000f22000c1e1900 */
[----:B------:R-:W-:-:S03]  /*0450*/  @P2 LOP3.LUT R3, R3, R26, RZ, 0x3c, !PT ;  /* 0x0000001a03032212 */ /* 0x000fc600078e3cff */
[----:B------:R-:W4:Y:S01]  /*0460*/  @P3 LDG.E R26, desc[UR6][R10.64+0x4c] ;  /* 0x00004c060a1a3981 */ /* 0x000f22000c1e1900 */
[----:B------:R-:W-:-:S03]  /*0470*/  @P3 LOP3.LUT R14, R14, R25, RZ, 0x3c, !PT ;  /* 0x000000190e0e3212 */ /* 0x000fc600078e3cff */
[----:B------:R-:W4:Y:S01]  /*0480*/  @P5 LDG.E R25, desc[UR6][R10.64+0x64] ;  /* 0x000064060a195981 */ /* 0x000f22000c1e1900 */
[----:B--2---:R-:W-:-:S03]  /*0490*/  @P1 LOP3.LUT R2, R2, R19, RZ, 0x3c, !PT ;  /* 0x0000001302021212 */ /* 0x004fc600078e3cff */
[----:B------:R-:W2:Y:S01]  /*04a0*/  @P3 LDG.E R19, desc[UR6][R10.64+0x40] ;  /* 0x000040060a133981 */ /* 0x000ea2000c1e1900 */
[----:B---3--:R-:W-:-:S03]  /*04b0*/  @P1 LOP3.LUT R5, R5, R20, RZ, 0x3c, !PT ;  /* 0x0000001405051212 */ /* 0x008fc600078e3cff */
[----:B------:R-:W3:Y:S01]  /*04c0*/  @P3 LDG.E R20, desc[UR6][R10.64+0x44] ;  /* 0x000044060a143981 */ /* 0x000ee2000c1e1900 */
[----:B------:R-:W-:-:S03]  /*04d0*/  @P2 LOP3.LUT R5, R5, R24, RZ, 0x3c, !PT ;  /* 0x0000001805052212 */ /* 0x000fc600078e3cff */
[----:B------:R-:W3:Y:S01]  /*04e0*/  @P4 LDG.E R24, desc[UR6][R10.64+0x58] ;  /* 0x000058060a184981 */ /* 0x000ee2000c1e1900 */
[----:B----4-:R-:W-:Y:S02]  /*04f0*/  @P2 LOP3.LUT R4, R4, R21, RZ, 0x3c, !PT ;  /* 0x0000001504042212 */ /* 0x010fe400078e3cff */
[----:B------:R-:W-:Y:S01]  /*0500*/  @P2 LOP3.LUT R2, R2, R23, RZ, 0x3c, !PT ;  /* 0x0000001702022212 */ /* 0x000fe200078e3cff */
[----:B------:R-:W4:Y:S04]  /*0510*/  @P3 LDG.E R21, desc[UR6][R10.64+0x48] ;  /* 0x000048060a153981 */ /* 0x000f28000c1e1900 */
[----:B------:R-:W4:Y:S01]  /*0520*/  @P4 LDG.E R23, desc[UR6][R10.64+0x54] ;  /* 0x000054060a174981 */ /* 0x000f22000c1e1900 */
[----:B------:R-:W-:Y:S02]  /*0530*/  @P4 LOP3.LUT R14, R14, R27, RZ, 0x3c, !PT ;  /* 0x0000001b0e0e4212 */ /* 0x000fe400078e3cff */
[----:B------:R-:W-:-:S02]  /*0540*/  @P3 LOP3.LUT R3, R3, R26, RZ, 0x3c, !PT ;  /* 0x0000001a03033212 */ /* 0x000fc400078e3cff */
        /* <DEDUP_REMOVED lines=9> */
[----:B----4-:R-:W-:-:S03]  /*05e0*/  @P3 LOP3.LUT R2, R2, R21, RZ, 0x3c, !PT ;  /* 0x0000001502023212 */ /* 0x010fc600078e3cff */
[----:B------:R-:W4:Y:S01]  /*05f0*/  @P5 LDG.E R21, desc[UR6][R10.64+0x68] ;  /* 0x000068060a155981 */ /* 0x000f22000c1e1900 */
[----:B------:R-:W-:-:S03]  /*0600*/  @P4 LOP3.LUT R4, R4, R23, RZ, 0x3c, !PT ;  /* 0x0000001704044212 */ /* 0x000fc600078e3cff */
[----:B------:R-:W4:Y:S01]  /*0610*/  @P5 LDG.E R23, desc[UR6][R10.64+0x70] ;  /* 0x000070060a175981 */ /* 0x000f22000c1e1900 */
[----:B------:R-:W-:Y:S02]  /*0620*/  LOP3.LUT P0, RZ, R22, 0x80, RZ, 0xc0, !PT ;  /* 0x0000008016ff7812 */ /* 0x000fe4000780c0ff */
[----:B------:R-:W-:Y:S02]  /*0630*/  @P4 LOP3.LUT R3, R3, R26, RZ, 0x3c, !PT ;  /* 0x0000001a03034212 */ /* 0x000fe400078e3cff */
[----:B------:R-:W-:Y:S02]  /*0640*/  @P6 LOP3.LUT R14, R14, R25, RZ, 0x3c, !PT ;  /* 0x000000190e0e6212 */ /* 0x000fe400078e3cff */
[----:B------:R-:W4:Y:S07]  /*0650*/  @P6 LDG.E R25, desc[UR6][R10.64+0x7c] ;  /* 0x00007c060a196981 */ /* 0x000f2e000c1e1900 */
[----:B------:R-:W4:Y:S04]  /*0660*/  @P0 LDG.E R27, desc[UR6][R10.64+0x8c] ;  /* 0x00008c060a1b0981 */ /* 0x000f28000c1e1900 */
[----:B------:R-:W4:Y:S04]  /*0670*/  @P0 LDG.E R26, desc[UR6][R10.64+0x94] ;  /* 0x000094060a1a0981 */ /* 0x000f28000c1e1900 */
        /* <DEDUP_REMOVED lines=11> */
[----:B------:R-:W-:Y:S02]  /*0730*/  @P6 LOP3.LUT R4, R4, R25, RZ, 0x3c, !PT ;  /* 0x0000001904046212 */ /* 0x000fe400078e3cff */
[----:B------:R-:W-:Y:S02]  /*0740*/  @P0 LOP3.LUT R14, R14, R27, RZ, 0x3c, !PT ;  /* 0x0000001b0e0e0212 */ /* 0x000fe400078e3cff */
[----:B--2---:R-:W-:Y:S02]  /*0750*/  @P6 LOP3.LUT R2, R2, R19, RZ, 0x3c, !PT ;  /* 0x0000001302026212 */ /* 0x004fe400078e3cff */
[----:B---3--:R-:W-:Y:S02]  /*0760*/  @P6 LOP3.LUT R5, R5, R20, RZ, 0x3c, !PT ;  /* 0x0000001405056212 */ /* 0x008fe400078e3cff */
[----:B------:R-:W-:Y:S02]  /*0770*/  @P6 LOP3.LUT R3, R3, R24, RZ, 0x3c, !PT ;  /* 0x0000001803036212 */ /* 0x000fe400078e3cff */
[----:B------:R-:W-:-:S02]  /*0780*/  @P0 LOP3.LUT R5, R5, R26, RZ, 0x3c, !PT ;  /* 0x0000001a05050212 */ /* 0x000fc400078e3cff */
[----:B----4-:R-:W-:Y:S02]  /*0790*/  @P0 LOP3.LUT R4, R4, R21, RZ, 0x3c, !PT ;  /* 0x0000001504040212 */ /* 0x010fe400078e3cff */
[----:B------:R-:W-:Y:S02]  /*07a0*/  @P0 LOP3.LUT R3, R3, R28, RZ, 0x3c, !PT ;  /* 0x0000001c03030212 */ /* 0x000fe400078e3cff */
[----:B------:R-:W-:Y:S02]  /*07b0*/  @P0 LOP3.LUT R2, R2, R23, RZ, 0x3c, !PT ;  /* 0x0000001702020212 */ /* 0x000fe400078e3cff */
[----:B------:R-:W-:-:S13]  /*07c0*/  R2P PR, R22.B1, 0x7f ;  /* 0x0000007f16007804 */ /* 0x000fda0000001000 */
[----:B------:R-:W2:Y:S04]  /*07d0*/  @P0 LDG.E R19, desc[UR6][R10.64+0xa0] ;  /* 0x0000a0060a130981 */ /* 0x000ea8000c1e1900 */
[----:B------:R-:W3:Y:S04]  /*07e0*/  @P1 LDG.E R23, desc[UR6][R10.64+0xb4] ;  /* 0x0000b4060a171981 */ /* 0x000ee8000c1e1900 */
[----:B------:R-:W4:Y:S04]  /*07f0*/  @P0 LDG.E R21, desc[UR6][R10.64+0xa4] ;  /* 0x0000a4060a150981 */ /* 0x000f28000c1e1900 */
[----:B------:R-:W4:Y:S04]  /*0800*/  @P2 LDG.E R25, desc[UR6][R10.64+0xc8] ;  /* 0x0000c8060a192981 */ /* 0x000f28000c1e1900 */
[----:B------:R-:W4:Y:S04]  /*0810*/  @P3 LDG.E R27, desc[UR6][R10.64+0xdc] ;  /* 0x0000dc060a1b3981 */ /* 0x000f28000c1e1900 */
[----:B------:R-:W4:Y:S04]  /*0820*/  @P0 LDG.E R20, desc[UR6][R10.64+0xa8] ;  /* 0x0000a8060a140981 */ /* 0x000f28000c1e1900 */
[----:B------:R-:W4:Y:S04]  /*0830*/  @P0 LDG.E R24, desc[UR6][R10.64+0xb0] ;  /* 0x0000b0060a180981 */ /* 0x000f28000c1e1900 */
[----:B------:R-:W4:Y:S04]  /*0840*/  @P4 LDG.E R29, desc[UR6][R10.64+0xf0] ;  /* 0x0000f0060a1d4981 */ /* 0x000f28000c1e1900 */
[----:B------:R-:W4:Y:S01]  /*0850*/  @P1 LDG.E R26, desc[UR6][R10.64+0xc4] ;  /* 0x0000c4060a1a1981 */ /* 0x000f22000c1e1900 */
[----:B--2---:R-:W-:-:S03]  /*0860*/  @P0 LOP3.LUT R14, R14, R19, RZ, 0x3c, !PT ;  /* 0x000000130e0e0212 */ /* 0x004fc600078e3cff */
[----:B------:R-:W2:Y:S01]  /*0870*/  @P0 LDG.E R19, desc[UR6][R10.64+0xac] ;  /* 0x0000ac060a130981 */ /* 0x000ea2000c1e1900 */
[----:B---3--:R-:W-:-:S03]  /*0880*/  @P1 LOP3.LUT R14, R14, R23, RZ, 0x3c, !PT ;  /* 0x000000170e0e1212 */ /* 0x008fc600078e3cff */
[----:B------:R-:W3:Y:S01]  /*0890*/  @P1 LDG.E R23, desc[UR6][R10.64+0xc0] ;  /* 0x0000c0060a171981 */ /* 0x000ee2000c1e1900 */
[----:B----4-:R-:W-:-:S03]  /*08a0*/  @P0 LOP3.LUT R4, R4, R21, RZ, 0x3c, !PT ;  /* 0x0000001504040212 */ /* 0x010fc600078e3cff */
[----:B------:R-:W4:Y:S01]  /*08b0*/  @P1 LDG.E R21, desc[UR6][R10.64+0xb8] ;  /* 0x0000b8060a151981 */ /* 0x000f22000c1e1900 */
[----:B------:R-:W-:-:S03]  /*08c0*/  @P2 LOP3.LUT R14, R14, R25, RZ, 0x3c, !PT ;  /* 0x000000190e0e2212 */ /* 0x000fc600078e3cff */
[----:B------:R-:W4:Y:S01]  /*08d0*/  @P5 LDG.E R25, desc[UR6][R10.64+0x104] ;  /* 0x000104060a195981 */ /* 0x000f22000c1e1900 */
[----:B------:R-:W-:-:S03]  /*08e0*/  @P3 LOP3.LUT R14, R14, R27, RZ, 0x3c, !PT ;  /* 0x0000001b0e0e3212 */ /* 0x000fc600078e3cff */
[----:B------:R-:W4:Y:S01]  /*08f0*/  @P6 LDG.E R27, desc[UR6][R10.64+0x118] ;  /* 0x000118060a1b6981 */ /* 0x000f22000c1e1900 */
[----:B------:R-:W-:-:S03]  /*0900*/  @P0 LOP3.LUT R5, R5, R20, RZ, 0x3c, !PT ;  /* 0x0000001405050212 */ /* 0x000fc600078e3cff */
[----:B------:R-:W4:Y:S01]  /*0910*/  @P1 LDG.E R20, desc[UR6][R10.64+0xbc] ;  /* 0x0000bc060a141981 */ /* 0x000f22000c1e1900 */
[----:B------:R-:W-:-:S03]  /*0920*/  @P0 LOP3.LUT R3, R3, R24, RZ, 0x3c, !PT ;  /* 0x0000001803030212 */ /* 0x000fc600078e3cff */
[----:B------:R-:W4:Y:S01]  /*0930*/  @P2 LDG.E R24, desc[UR6][R10.64+0xd8] ;  /* 0x0000d8060a182981 */ /* 0x000f22000c1e1900 */
[----:B------:R-:W-:Y:S02]  /*0940*/  @P4 LOP3.LUT R14, R14, R29, RZ, 0x3c, !PT ;  /* 0x0000001d0e0e4212 */ /* 0x000fe400078e3cff */
[----:B------:R-:W-:Y:S02]  /*0950*/  @P1 LOP3.LUT R3, R3, R26, RZ, 0x3c, !PT ;  /* 0x0000001a03031212 */ /* 0x000fe400078e3cff */
[----:B------:R-:W4:Y:S01]  /*0960*/  @P3 LDG.E R26, desc[UR6][R10.64+0xe4] ;  /* 0x0000e4060a1a3981 */ /* 0x000f22000c1e1900 */
[----:B--2---:R-:W-:Y:S02]  /*0970*/  @P0 LOP3.LUT R2, R2, R19, RZ, 0x3c, !PT ;  /* 0x0000001302020212 */ /* 0x004fe400078e3cff */
[----:B------:R-:W-:Y:S01]  /*0980*/  LOP3.LUT P0, RZ, R22, 0x8000, RZ, 0xc0, !PT ;  /* 0x0000800016ff7812 */ /* 0x000fe2000780c0ff */
[----:B------:R-:W2:Y:S01]  /*0990*/  @P2 LDG.E R19, desc[UR6][R10.64+0xcc] ;  /* 0x0000cc060a132981 */ /* 0x000ea2000c1e1900 */
[----:B---3--:R-:W-:-:S03]  /*09a0*/  @P1 LOP3.LUT R2, R2, R23, RZ, 0x3c, !PT ;  /* 0x0000001702021212 */ /* 0x008fc600078e3cff */
[----:B------:R-:W3:Y:S01]  /*09b0*/  @P2 LDG.E R22, desc[UR6][R10.64+0xd0] ;  /* 0x0000d0060a162981 */ /* 0x000ee2000c1e1900 */
[----:B----4-:R-:W-:-:S03]  /*09c0*/  @P1 LOP3.LUT R4, R4, R21, RZ, 0x3c, !PT ;  /* 0x0000001504041212 */ /* 0x010fc600078e3cff */
[----:B------:R-:W4:Y:S01]  /*09d0*/  @P2 LDG.E R21, desc[UR6][R10.64+0xd4] ;  /* 0x0000d4060a152981 */ /* 0x000f22000c1e1900 */
[----:B------:R-:W-:-:S03]  /*09e0*/  @P5 LOP3.LUT R14, R14, R25, RZ, 0x3c, !PT ;  /* 0x000000190e0e5212 */ /* 0x000fc600078e3cff */
[----:B------:R-:W4:Y:S04]  /*09f0*/  @P3 LDG.E R23, desc[UR6][R10.64+0xe0] ;  /* 0x0000e0060a173981 */ /* 0x000f28000c1e1900 */
[----:B------:R-:W4:Y:S01]  /*0a00*/  @P3 LDG.E R25, desc[UR6][R10.64+0xe8] ;  /* 0x0000e8060a193981 */ /* 0x000f22000c1e1900 */
[----:B------:R-:W-:-:S03]  /*0a10*/  @P1 LOP3.LUT R5, R5, R20, RZ, 0x3c, !PT ;  /* 0x0000001405051212 */ /* 0x000fc600078e3cff */
[----:B------:R-:W4:Y:S01]  /*0a20*/  @P3 LDG.E R20, desc[UR6][R10.64+0xec] ;  /* 0x0000ec060a143981 */ /* 0x000f22000c1e1900 */
[----:B------:R-:W-:-:S03]  /*0a30*/  @P2 LOP3.LUT R3, R3, R24, RZ, 0x3c, !PT ;  /* 0x0000001803032212 */ /* 0x000fc600078e3cff */
        /* <DEDUP_REMOVED lines=8> */
[----:B------:R-:W-:Y:S02]  /*0ac0*/  @P3 LOP3.LUT R5, R5, R26, RZ, 0x3c, !PT ;  /* 0x0000001a05053212 */ /* 0x000fe400078e3cff */
[----:B------:R-:W-:Y:S01]  /*0ad0*/  @P3 LOP3.LUT R4, R4, R23, RZ, 0x3c, !PT ;  /* 0x0000001704043212 */ /* 0x000fe200078e3cff */
[----:B------:R-:W4:Y:S01]  /*0ae0*/  @P5 LDG.E R26, desc[UR6][R10.64+0x10c] ;  /* 0x00010c060a1a5981 */ /* 0x000f22000c1e1900 */
[----:B------:R-:W-:-:S03]  /*0af0*/  @P3 LOP3.LUT R2, R2, R25, RZ, 0x3c, !PT ;  /* 0x0000001902023212 */ /* 0x000fc600078e3cff */
[----:B------:R-:W4:Y:S04]  /*0b00*/  @P5 LDG.E R23, desc[UR6][R10.64+0x108] ;  /* 0x000108060a175981 */ /* 0x000f28000c1e1900 */
        /* <DEDUP_REMOVED lines=19> */
[----:B------:R-:W-:-:S05]  /*0c40*/  VIADD R18, R18, 0x10 ;  /* 0x0000001012127836 */ /* 0x000fca0000000000 */
[----:B------:R-:W-:Y:S02]  /*0c50*/  ISETP.NE.AND P1, PT, R18, 0x20, PT ;  /* 0x000000201200780c */ /* 0x000fe40003f25270 */
[----:B------:R-:W-:-:S04]  /*0c60*/  @P5 LOP3.LUT R3, R3, R20, RZ, 0x3c, !PT ;  /* 0x0000001403035212 */ /* 0x000fc800078e3cff */
[----:B------:R-:W-:Y:S02]  /*0c70*/  @P6 LOP3.LUT R3, R3, R24, RZ, 0x3c, !PT ;  /* 0x0000001803036212 */ /* 0x000fe400078e3cff */
[----:B------:R-:W-:Y:S02]  /*0c80*/  @P0 LOP3.LUT R14, R14, R27, RZ, 0x3c, !PT ;  /* 0x0000001b0e0e0212 */ /* 0x000fe400078e3cff */
[----:B------:R-:W-:Y:S02]  /*0c90*/  @P0 LOP3.LUT R3, R3, R28, RZ, 0x3c, !PT ;  /* 0x0000001c03030212 */ /* 0x000fe400078e3cff */
[----:B--2---:R-:W-:Y:S02]  /*0ca0*/  @P6 LOP3.LUT R4, R4, R19, RZ, 0x3c, !PT ;  /* 0x0000001304046212 */ /* 0x004fe400078e3cff */
[----:B---3--:R-:W-:Y:S02]  /*0cb0*/  @P6 LOP3.LUT R5, R5, R22, RZ, 0x3c, !PT ;  /* 0x0000001605056212 */ /* 0x008fe400078e3cff */
[----:B----4-:R-:W-:-:S02]  /*0cc0*/  @P6 LOP3.LUT R2, R2, R21, RZ, 0x3c, !PT ;  /* 0x0000001502026212 */ /* 0x010fc400078e3cff */
[----:B------:R-:W-:Y:S02]  /*0cd0*/  @P0 LOP3.LUT R5, R5, R26, RZ, 0x3c, !PT ;  /* 0x0000001a05050212 */ /* 0x000fe400078e3cff */
[----:B------:R-:W-:Y:S02]  /*0ce0*/  @P0 LOP3.LUT R4, R4, R23, RZ, 0x3c, !PT ;  /* 0x0000001704040212 */ /* 0x000fe400078e3cff */
[----:B------:R-:W-:Y:S01]  /*0cf0*/  @P0 LOP3.LUT R2, R2, R25, RZ, 0x3c, !PT ;  /* 0x0000001902020212 */ /* 0x000fe200078e3cff */
[----:B------:R-:W-:Y:S06]  /*0d00*/  @P1 BRA `(.L_x_54) ;  /* 0xfffffff400481947 */ /* 0x000fec000383ffff */
[----:B------:R-:W-:-:S05]  /*0d10*/  VIADD R16, R16, 0x1 ;  /* 0x0000000110107836 */ /* 0x000fca0000000000 */
[----:B------:R-:W-:-:S13]  /*0d20*/  ISETP.NE.AND P0, PT, R16, 0x5, PT ;  /* 0x000000051000780c */ /* 0x000fda0003f05270 */
[----:B------:R-:W-:Y:S05]  /*0d30*/  @P0 BRA `(.L_x_55) ;  /* 0xfffffff400280947 */ /* 0x000fea000383ffff */
[----:B------:R-:W-:Y:S01]  /*0d40*/  UIADD3 UR4, UPT, UPT, UR4, 0x1, URZ ;  /* 0x0000000104047890 */ /* 0x000fe2000fffe0ff */
[----:B------:R-:W-:Y:S01]  /*0d50*/  LOP3.LUT R10, R0, 0x3, RZ, 0xc0, !PT ;  /* 0x00000003000a7812 */ /* 0x000fe200078ec0ff */
[----:B------:R-:W-:-:S04]  /*0d60*/  IMAD.WIDE.U32 R8, R13, 0x30, R8 ;  /* 0x000000300d087825 */ /* 0x000fc800078e0008 */
[----:B------:R-:W-:Y:S01]  /*0d70*/  ISETP.LE.U32.AND P0, PT, R10, UR4, PT ;  /* 0x000000040a007c0c */ /* 0x000fe2000bf03070 */
[----:B------:R0:W-:Y:S04]  /*0d80*/  STG.E.64 desc[UR6][R8.64+0x8], R4 ;  /* 0x0000080408007986 */ /* 0x0001e8000c101b06 */
[----:B------:R0:W-:Y:S04]  /*0d90*/  STG.E.64 desc[UR6][R8.64+0x10], R2 ;  /* 0x0000100208007986 */ /* 0x0001e8000c101b06 */
[----:B------:R0:W-:Y:S04]  /*0da0*/  STG.E desc[UR6][R8.64+0x4], R14 ;  /* 0x0000040e08007986 */ /* 0x0001e8000c101906 */
[----:B------:R-:W-:Y:S05]  /*0db0*/  @!P0 BRA `(.L_x_56) ;  /* 0xfffffff000f88947 */ /* 0x000fea000383ffff */
.L_x_53:
[----:B------:R-:W-:Y:S01]  /*0dc0*/  ISETP.GT.U32.AND P0, PT, R0, 0x3, PT ;  /* 0x000000030000780c */ /* 0x000fe20003f04070 */
[----:B------:R-:W-:Y:S01]  /*0dd0*/  VIADD R12, R12, 0x1 ;  /* 0x000000010c0c7836 */ /* 0x000fe20000000000 */
[--C-:B------:R-:W-:Y:S02]  /*0de0*/  SHF.R.U64 R0, R0, 0x2, R15.reuse ;  /* 0x0000000200007819 */ /* 0x100fe4000000120f */
[----:B------:R-:W-:Y:S02]  /*0df0*/  ISETP.GT.U32.AND.EX P0, PT, R15, RZ, PT, P0 ;  /* 0x000000ff0f00720c */ /* 0x000fe40003f04100 */
[----:B------:R-:W-:-:S11]  /*0e00*/  SHF.R.U32.HI R15, RZ, 0x2, R15 ;  /* 0x00000002ff0f7819 */ /* 0x000fd6000001160f */
[----:B------:R-:W-:Y:S05]  /*0e10*/  @P0 BRA `(.L_x_57) ;  /* 0xfffffff000c40947 */ /* 0x000fea000383ffff */
.L_x_52:
[----:B0-----:R-:W0:Y:S02]  /*0e20*/  LDC.64 R2, c[0x0][0x380] ;  /* 0x0000e000ff027b82 */ /* 0x001e240000000a00 */
[----:B0-----:R-:W-:-:S05]  /*0e30*/  IMAD.WIDE.U32 R2, R13, 0x30, R2 ;  /* 0x000000300d027825 */ /* 0x001fca00078e0002 */
[----:B------:R-:W-:Y:S04]  /*0e40*/  STG.E.64 desc[UR6][R2.64+0x18], RZ ;  /* 0x000018ff02007986 */ /* 0x000fe8000c101b06 */
[----:B------:R-:W-:Y:S04]  /*0e50*/  STG.E desc[UR6][R2.64+0x20], RZ ;  /* 0x000020ff02007986 */ /* 0x000fe8000c101906 */
[----:B------:R-:W-:Y:S01]  /*0e60*/  STG.E.64 desc[UR6][R2.64+0x28], RZ ;  /* 0x000028ff02007986 */ /* 0x000fe2000c101b06 */
[----:B------:R-:W-:Y:S05]  /*0e70*/  EXIT ;  /* 0x000000000000794d */ /* 0x000fea0003800000 */
.L_x_58:
        /* <DEDUP_REMOVED lines=16> */
.L_x_63:


//--------------------- .nv.global.init           --------------------------
	.section	.nv.global.init,"aw",@progbits
	.align	4
.nv.global.init:
	.type		mrg32k3aM1SubSeq,@object
	.size		mrg32k3aM1SubSeq,(mrg32k3aM2SubSeq - mrg32k3aM1SubSeq)
mrg32k3aM1SubSeq:
        /*0000*/ 	.byte	0x0b, 0xcc, 0xee, 0x04, 0x73, 0x29, 0x8b, 0x6f, 0xf6, 0x53, 0x03, 0xf6, 0x23, 0xf6, 0xea, 0xda
        /* <DEDUP_REMOVED lines=125> */
	.type		mrg32k3aM2SubSeq,@object
	.size		mrg32k3aM2SubSeq,(mrg32k3aM1 - mrg32k3aM2SubSeq)
mrg32k3aM2SubSeq:
        /* <DEDUP_REMOVED lines=126> */
	.type		mrg32k3aM1,@object
	.size		mrg32k3aM1,(mrg32k3aM1Seq - mrg32k3aM1)
mrg32k3aM1:
        /* <DEDUP_REMOVED lines=144> */
	.type		mrg32k3aM1Seq,@object
	.size		mrg32k3aM1Seq,(mrg32k3aM2 - mrg32k3aM1Seq)
mrg32k3aM1Seq:
        /* <DEDUP_REMOVED lines=144> */
	.type		mrg32k3aM2,@object
	.size		mrg32k3aM2,(mrg32k3aM2Seq - mrg32k3aM2)
mrg32k3aM2:
        /* <DEDUP_REMOVED lines=144> */
	.type		mrg32k3aM2Seq,@object
	.size		mrg32k3aM2Seq,(precalc_xorwow_matrix - mrg32k3aM2Seq)
mrg32k3aM2Seq:
        /* <DEDUP_REMOVED lines=144> */
	.type		precalc_xorwow_matrix,@object
	.size		precalc_xorwow_matrix,(precalc_xorwow_offset_matrix - precalc_xorwow_matrix)
precalc_xorwow_matrix:
        /* <DEDUP_REMOVED lines=6400> */
	.type		precalc_xorwow_offset_matrix,@object
	.size		precalc_xorwow_offset_matrix,(.L_1 - precalc_xorwow_offset_matrix)
precalc_xorwow_offset_matrix:
        /* <DEDUP_REMOVED lines=6400> */
.L_1:


//--------------------- .nv.shared._ZN3cub18CUB_300001_SM_10006detail11EmptyKernelIvEEvv --------------------------
	.section	.nv.shared._ZN3cub18CUB_300001_SM_10006detail11EmptyKernelIvEEvv,"aw",@nobits
	.sectionflags	@""
	.align	16
	.zero		1024


//--------------------- .nv.shared.reserved.0     --------------------------
	.section	.nv.shared.reserved.0,"aw",@nobits
	.weak		__nv_reservedSMEM_offset_0_alias
	.size		__nv_reservedSMEM_offset_0_alias, 0, 64
	.other		__nv_reservedSMEM_offset_0_alias,@"STO_CUDA_RESERVED_SHARED STV_DEFAULT"
__nv_reservedSMEM_offset_0_alias:
	.zero		0
	.zero		64


//--------------------- .nv.global                --------------------------
	.section	.nv.global,"aw",@nobits
.nv.global:
	.type		_ZN34_INTERNAL_aa50bc8e_4_k_cu_dd20b68c6thrust24THRUST_300001_SM_1000_NS3seqE,@object
	.size		_ZN34_INTERNAL_aa50bc8e_4_k_cu_dd20b68c6thrust24THRUST_300001_SM_1000_NS3seqE,(_ZN34_INTERNAL_aa50bc8e_4_k_cu_dd20b68c4cuda3std3__48in_placeE - _ZN34_INTERNAL_aa50bc8e_4_k_cu_dd20b68c6thrust24THRUST_300001_SM_1000_NS3seqE)
_ZN34_INTERNAL_aa50bc8e_4_k_cu_dd20b68c6thrust24THRUST_300001_SM_1000_NS3seqE:
	.zero		1
	.type		_ZN34_INTERNAL_aa50bc8e_4_k_cu_dd20b68c4cuda3std3__48in_placeE,@object
	.size		_ZN34_INTERNAL_aa50bc8e_4_k_cu_dd20b68c4cuda3std3__48in_placeE,(_ZN34_INTERNAL_aa50bc8e_4_k_cu_dd20b68c4cuda3std6ranges3__45__cpo4sizeE - _ZN34_INTERNAL_aa50bc8e_4_k_cu_dd20b68c4cuda3std3__48in_placeE)
_ZN34_INTERNAL_aa50bc8e_4_k_cu_dd20b68c4cuda3std3__48in_placeE:
	.zero		1
	.type		_ZN34_INTERNAL_aa50bc8e_4_k_cu_dd20b68c4cuda3std6ranges3__45__cpo4sizeE,@object
	.size		_ZN34_INTERNAL_aa50bc8e_4_k_cu_dd20b68c4cuda3std6ranges3__45__cpo4sizeE,(_ZN34_INTERNAL_aa50bc8e_4_k_cu_dd20b68c6thrust24THRUST_300001_SM_1000_NS12placeholders2_3E - _ZN34_INTERNAL_aa50bc8e_4_k_cu_dd20b68c4cuda3std6ranges3__45__cpo4sizeE)
_ZN34_INTERNAL_aa50bc8e_4_k_cu_dd20b68c4cuda3std6ranges3__45__cpo4sizeE:
	.zero		1
	.type		_ZN34_INTERNAL_aa50bc8e_4_k_cu_dd20b68c6thrust24THRUST_300001_SM_1000_NS12placeholders2_3E,@object
	.size		_ZN34_INTERNAL_aa50bc8e_4_k_cu_dd20b68c6thrust24THRUST_300001_SM_1000_NS12placeholders2_3E,(_ZN34_INTERNAL_aa50bc8e_4_k_cu_dd20b68c4cuda3std3__45__cpo6cbeginE - _ZN34_INTERNAL_aa50bc8e_4_k_cu_dd20b68c6thrust24THRUST_300001_SM_1000_NS12placeholders2_3E)
_ZN34_INTERNAL_aa50bc8e_4_k_cu_dd20b68c6thrust24THRUST_300001_SM_1000_NS12placeholders2_3E:
	.zero		1
	.type		_ZN34_INTERNAL_aa50bc8e_4_k_cu_dd20b68c4cuda3std3__45__cpo6cbeginE,@object
	.size		_ZN34_INTERNAL_aa50bc8e_4_k_cu_dd20b68c4cuda3std3__45__cpo6cbeginE,(_ZN34_INTERNAL_aa50bc8e_4_k_cu_dd20b68c4cuda3std6ranges3__45__cpo6cbeginE - _ZN34_INTERNAL_aa50bc8e_4_k_cu_dd20b68c4cuda3std3__45__cpo6cbeginE)
_ZN34_INTERNAL_aa50bc8e_4_k_cu_dd20b68c4cuda3std3__45__cpo6cbeginE:
	.zero		1
	.type		_ZN34_INTERNAL_aa50bc8e_4_k_cu_dd20b68c4cuda3std6ranges3__45__cpo6cbeginE,@object
	.size		_ZN34_INTERNAL_aa50bc8e_4_k_cu_dd20b68c4cuda3std6ranges3__45__cpo6cbeginE,(_ZN34_INTERNAL_aa50bc8e_4_k_cu_dd20b68c6thrust24THRUST_300001_SM_1000_NS12placeholders2_7E - _ZN34_INTERNAL_aa50bc8e_4_k_cu_dd20b68c4cuda3std6ranges3__45__cpo6cbeginE)
_ZN34_INTERNAL_aa50bc8e_4_k_cu_dd20b68c4cuda3std6ranges3__45__cpo6cbeginE:
	.zero		1
	.type		_ZN34_INTERNAL_aa50bc8e_4_k_cu_dd20b68c6thrust24THRUST_300001_SM_1000_NS12placeholders2_7E,@object
	.size		_ZN34_INTERNAL_aa50bc8e_4_k_cu_dd20b68c6thrust24THRUST_300001_SM_1000_NS12placeholders2_7E,(_ZN34_INTERNAL_aa50bc8e_4_k_cu_dd20b68c4cuda3std3__45__cpo7crbeginE - _ZN34_INTERNAL_aa50bc8e_4_k_cu_dd20b68c6thrust24THRUST_300001_SM_1000_NS12placeholders2_7E)
_ZN34_INTERNAL_aa50bc8e_4_k_cu_dd20b68c6thrust24THRUST_300001_SM_1000_NS12placeholders2_7E:
	.zero		1
	.type		_ZN34_INTERNAL_aa50bc8e_4_k_cu_dd20b68c4cuda3std3__45__cpo7crbeginE,@object
	.size		_ZN34_INTERNAL_aa50bc8e_4_k_cu_dd20b68c4cuda3std3__45__cpo7crbeginE,(_ZN34_INTERNAL_aa50bc8e_4_k_cu_dd20b68c4cuda3std6ranges3__45__cpo4nextE - _ZN34_INTERNAL_aa50bc8e_4_k_cu_dd20b68c4cuda3std3__45__cpo7crbeginE)
_ZN34_INTERNAL_aa50bc8e_4_k_cu_dd20b68c4cuda3std3__45__cpo7crbeginE:
	.zero		1
	.type		_ZN34_INTERNAL_aa50bc8e_4_k_cu_dd20b68c4cuda3std6ranges3__45__cpo4nextE,@object
	.size		_ZN34_INTERNAL_aa50bc8e_4_k_cu_dd20b68c4cuda3std6ranges3__45__cpo4nextE,(_ZN34_INTERNAL_aa50bc8e_4_k_cu_dd20b68c4cuda3std6ranges3__45__cpo4swapE - _ZN34_INTERNAL_aa50bc8e_4_k_cu_dd20b68c4cuda3std6ranges3__45__cpo4nextE)
_ZN34_INTERNAL_aa50bc8e_4_k_cu_dd20b68c4cuda3std6ranges3__45__cpo4nextE:
	.zero		1
	.type		_ZN34_INTERNAL_aa50bc8e_4_k_cu_dd20b68c4cuda3std6ranges3__45__cpo4swapE,@object
	.size		_ZN34_INTERNAL_aa50bc8e_4_k_cu_dd20b68c4cuda3std6ranges3__45__cpo4swapE,(_ZN34_INTERNAL_aa50bc8e_4_k_cu_dd20b68c6thrust24THRUST_300001_SM_1000_NS8cuda_cub10par_nosyncE - _ZN34_INTERNAL_aa50bc8e_4_k_cu_dd20b68c4cuda3std6ranges3__45__cpo4swapE)
_ZN34_INTERNAL_aa50bc8e_4_k_cu_dd20b68c4cuda3std6ranges3__45__cpo4swapE:
	.zero		1
	.type		_ZN34_INTERNAL_aa50bc8e_4_k_cu_dd20b68c6thrust24THRUST_300001_SM_1000_NS8cuda_cub10par_nosyncE,@object
	.size		_ZN34_INTERNAL_aa50bc8e_4_k_cu_dd20b68c6thrust24THRUST_300001_SM_1000_NS8cuda_cub10par_nosyncE,(_ZN34_INTERNAL_aa50bc8e_4_k_cu_dd20b68c6thrust24THRUST_300001_SM_1000_NS12placeholders2_9E - _ZN34_INTERNAL_aa50bc8e_4_k_cu_dd20b68c6thrust24THRUST_300001_SM_1000_NS8cuda_cub10par_nosyncE)
_ZN34_INTERNAL_aa50bc8e_4_k_cu_dd20b68c6thrust24THRUST_300001_SM_1000_NS8cuda_cub10par_nosyncE:
	.zero		1
	.type		_ZN34_INTERNAL_aa50bc8e_4_k_cu_dd20b68c6thrust24THRUST_300001_SM_1000_NS12placeholders2_9E,@object
	.size		_ZN34_INTERNAL_aa50bc8e_4_k_cu_dd20b68c6thrust24THRUST_300001_SM_1000_NS12placeholders2_9E,(_ZN34_INTERNAL_aa50bc8e_4_k_cu_dd20b68c4cuda3std3__436_GLOBAL__N__aa50bc8e_4_k_cu_dd20b68c6ignoreE - _ZN34_INTERNAL_aa50bc8e_4_k_cu_dd20b68c6thrust24THRUST_300001_SM_1000_NS12placeholders2_9E)
_ZN34_INTERNAL_aa50bc8e_4_k_cu_dd20b68c6thrust24THRUST_300001_SM_1000_NS12placeholders2_9E:
	.zero		1
	.type		_ZN34_INTERNAL_aa50bc8e_4_k_cu_dd20b68c4cuda3std3__436_GLOBAL__N__aa50bc8e_4_k_cu_dd20b68c6ignoreE,@object
	.size		_ZN34_INTERNAL_aa50bc8e_4_k_cu_dd20b68c4cuda3std3__436_GLOBAL__N__aa50bc8e_4_k_cu_dd20b68c6ignoreE,(_ZN34_INTERNAL_aa50bc8e_4_k_cu_dd20b68c4cuda3std6ranges3__45__cpo4dataE - _ZN34_INTERNAL_aa50bc8e_4_k_cu_dd20b68c4cuda3std3__436_GLOBAL__N__aa50bc8e_4_k_cu_dd20b68c6ignoreE)
_ZN34_INTERNAL_aa50bc8e_4_k_cu_dd20b68c4cuda3std3__436_GLOBAL__N__aa50bc8e_4_k_cu_dd20b68c6ignoreE:
	.zero		1
	.type		_ZN34_INTERNAL_aa50bc8e_4_k_cu_dd20b68c4cuda3std6ranges3__45__cpo4dataE,@object
	.size		_ZN34_INTERNAL_aa50bc8e_4_k_cu_dd20b68c4cuda3std6ranges3__45__cpo4dataE,(_ZN34_INTERNAL_aa50bc8e_4_k_cu_dd20b68c6thrust24THRUST_300001_SM_1000_NS12placeholders2_1E - _ZN34_INTERNAL_aa50bc8e_4_k_cu_dd20b68c4cuda3std6ranges3__45__cpo4dataE)
_ZN34_INTERNAL_aa50bc8e_4_k_cu_dd20b68c4cuda3std6ranges3__45__cpo4dataE:
	.zero		1
	.type		_ZN34_INTERNAL_aa50bc8e_4_k_cu_dd20b68c6thrust24THRUST_300001_SM_1000_NS12placeholders2_1E,@object
	.size		_ZN34_INTERNAL_aa50bc8e_4_k_cu_dd20b68c6thrust24THRUST_300001_SM_1000_NS12placeholders2_1E,(_ZN34_INTERNAL_aa50bc8e_4_k_cu_dd20b68c4cuda3std3__45__cpo5beginE - _ZN34_INTERNAL_aa50bc8e_4_k_cu_dd20b68c6thrust24THRUST_300001_SM_1000_NS12placeholders2_1E)
_ZN34_INTERNAL_aa50bc8e_4_k_cu_dd20b68c6thrust24THRUST_300001_SM_1000_NS12placeholders2_1E:
	.zero		1
	.type		_ZN34_INTERNAL_aa50bc8e_4_k_cu_dd20b68c4cuda3std3__45__cpo5beginE,@object
	.size		_ZN34_INTERNAL_aa50bc8e_4_k_cu_dd20b68c4cuda3std3__45__cpo5beginE,(_ZN34_INTERNAL_aa50bc8e_4_k_cu_dd20b68c4cuda3std6ranges3__45__cpo5beginE - _ZN34_INTERNAL_aa50bc8e_4_k_cu_dd20b68c4cuda3std3__45__cpo5beginE)
_ZN34_INTERNAL_aa50bc8e_4_k_cu_dd20b68c4cuda3std3__45__cpo5beginE:
	.zero		1
	.type		_ZN34_INTERNAL_aa50bc8e_4_k_cu_dd20b68c4cuda3std6ranges3__45__cpo5beginE,@object
	.size		_ZN34_INTERNAL_aa50bc8e_4_k_cu_dd20b68c4cuda3std6ranges3__45__cpo5beginE,(_ZN34_INTERNAL_aa50bc8e_4_k_cu_dd20b68c6thrust24THRUST_300001_SM_1000_NS12placeholders2_5E - _ZN34_INTERNAL_aa50bc8e_4_k_cu_dd20b68c4cuda3std6ranges3__45__cpo5beginE)
_ZN34_INTERNAL_aa50bc8e_4_k_cu_dd20b68c4cuda3std6ranges3__45__cpo5beginE:
	.zero		1
	.type		_ZN34_INTERNAL_aa50bc8e_4_k_cu_dd20b68c6thrust24THRUST_300001_SM_1000_NS12placeholders2_5E,@object
	.size		_ZN34_INTERNAL_aa50bc8e_4_k_cu_dd20b68c6thrust24THRUST_300001_SM_1000_NS12placeholders2_5E,(_ZN34_INTERNAL_aa50bc8e_4_k_cu_dd20b68c4cuda3std3__45__cpo6rbeginE - _ZN34_INTERNAL_aa50bc8e_4_k_cu_dd20b68c6thrust24THRUST_300001_SM_1000_NS12placeholders2_5E)
_ZN34_INTERNAL_aa50bc8e_4_k_cu_dd20b68c6thrust24THRUST_300001_SM_1000_NS12placeholders2_5E:
	.zero		1
	.type		_ZN34_INTERNAL_aa50bc8e_4_k_cu_dd20b68c4cuda3std3__45__cpo6rbeginE,@object
	.size		_ZN34_INTERNAL_aa50bc8e_4_k_cu_dd20b68c4cuda3std3__45__cpo6rbeginE,(_ZN34_INTERNAL_aa50bc8e_4_k_cu_dd20b68c4cuda3std6ranges3__45__cpo7advanceE - _ZN34_INTERNAL_aa50bc8e_4_k_cu_dd20b68c4cuda3std3__45__cpo6rbeginE)
_ZN34_INTERNAL_aa50bc8e_4_k_cu_dd20b68c4cuda3std3__45__cpo6rbeginE:
	.zero		1
	.type		_ZN34_INTERNAL_aa50bc8e_4_k_cu_dd20b68c4cuda3std6ranges3__45__cpo7advanceE,@object
	.size		_ZN34_INTERNAL_aa50bc8e_4_k_cu_dd20b68c4cuda3std6ranges3__45__cpo7advanceE,(_ZN34_INTERNAL_aa50bc8e_4_k_cu_dd20b68c4cuda3std3__47nulloptE - _ZN34_INTERNAL_aa50bc8e_4_k_cu_dd20b68c4cuda3std6ranges3__45__cpo7advanceE)
_ZN34_INTERNAL_aa50bc8e_4_k_cu_dd20b68c4cuda3std6ranges3__45__cpo7advanceE:
	.zero		1
	.type		_ZN34_INTERNAL_aa50bc8e_4_k_cu_dd20b68c4cuda3std3__47nulloptE,@object
	.size		_ZN34_INTERNAL_aa50bc8e_4_k_cu_dd20b68c4cuda3std3__47nulloptE,(_ZN34_INTERNAL_aa50bc8e_4_k_cu_dd20b68c4cuda3std6ranges3__45__cpo8distanceE - _ZN34_INTERNAL_aa50bc8e_4_k_cu_dd20b68c4cuda3std3__47nulloptE)
_ZN34_INTERNAL_aa50bc8e_4_k_cu_dd20b68c4cuda3std3__47nulloptE:
	.zero		1
	.type		_ZN34_INTERNAL_aa50bc8e_4_k_cu_dd20b68c4cuda3std6ranges3__45__cpo8distanceE,@object
	.size		_ZN34_INTERNAL_aa50bc8e_4_k_cu_dd20b68c4cuda3std6ranges3__45__cpo8distanceE,(_ZN34_INTERNAL_aa50bc8e_4_k_cu_dd20b68c6thrust24THRUST_300001_SM_1000_NS12placeholders3_10E - _ZN34_INTERNAL_aa50bc8e_4_k_cu_dd20b68c4cuda3std6ranges3__45__cpo8distanceE)
_ZN34_INTERNAL_aa50bc8e_4_k_cu_dd20b68c4cuda3std6ranges3__45__cpo8distanceE:
	.zero		1
	.type		_ZN34_INTERNAL_aa50bc8e_4_k_cu_dd20b68c6thrust24THRUST_300001_SM_1000_NS12placeholders3_10E,@object
	.size		_ZN34_INTERNAL_aa50bc8e_4_k_cu_dd20b68c6thrust24THRUST_300001_SM_1000_NS12placeholders3_10E,(_ZN34_INTERNAL_aa50bc8e_4_k_cu_dd20b68c4cuda3std3__419piecewise_constructE - _ZN34_INTERNAL_aa50bc8e_4_k_cu_dd20b68c6thrust24THRUST_300001_SM_1000_NS12placeholders3_10E)
_ZN34_INTERNAL_aa50bc8e_4_k_cu_dd20b68c6thrust24THRUST_300001_SM_1000_NS12placeholders3_10E:
	.zero		1
	.type		_ZN34_INTERNAL_aa50bc8e_4_k_cu_dd20b68c4cuda3std3__419piecewise_constructE,@object
	.size		_ZN34_INTERNAL_aa50bc8e_4_k_cu_dd20b68c4cuda3std3__419piecewise_constructE,(_ZN34_INTERNAL_aa50bc8e_4_k_cu_dd20b68c4cuda3std6ranges3__45__cpo5cdataE - _ZN34_INTERNAL_aa50bc8e_4_k_cu_dd20b68c4cuda3std3__419piecewise_constructE)
_ZN34_INTERNAL_aa50bc8e_4_k_cu_dd20b68c4cuda3std3__419piecewise_constructE:
	.zero		1
	.type		_ZN34_INTERNAL_aa50bc8e_4_k_cu_dd20b68c4cuda3std6ranges3__45__cpo5cdataE,@object
	.size		_ZN34_INTERNAL_aa50bc8e_4_k_cu_dd20b68c4cuda3std6ranges3__45__cpo5cdataE,(_ZN34_INTERNAL_aa50bc8e_4_k_cu_dd20b68c6thrust24THRUST_300001_SM_1000_NS12placeholders2_2E - _ZN34_INTERNAL_aa50bc8e_4_k_cu_dd20b68c4cuda3std6ranges3__45__cpo5cdataE)
_ZN34_INTERNAL_aa50bc8e_4_k_cu_dd20b68c4cuda3std6ranges3__45__cpo5cdataE:
	.zero		1
	.type		_ZN34_INTERNAL_aa50bc8e_4_k_cu_dd20b68c6thrust24THRUST_300001_SM_1000_NS12placeholders2_2E,@object
	.size		_ZN34_INTERNAL_aa50bc8e_4_k_cu_dd20b68c6thrust24THRUST_300001_SM_1000_NS12placeholders2_2E,(_ZN34_INTERNAL_aa50bc8e_4_k_cu_dd20b68c4cuda3std3__45__cpo3endE - _ZN34_INTERNAL_aa50bc8e_4_k_cu_dd20b68c6thrust24THRUST_300001_SM_1000_NS12placeholders2_2E)
_ZN34_INTERNAL_aa50bc8e_4_k_cu_dd20b68c6thrust24THRUST_300001_SM_1000_NS12placeholders2_2E:
	.zero		1
	.type		_ZN34_INTERNAL_aa50bc8e_4_k_cu_dd20b68c4cuda3std3__45__cpo3endE,@object
	.size		_ZN34_INTERNAL_aa50bc8e_4_k_cu_dd20b68c4cuda3std3__45__cpo3endE,(_ZN34_INTERNAL_aa50bc8e_4_k_cu_dd20b68c4cuda3std6ranges3__45__cpo3endE - _ZN34_INTERNAL_aa50bc8e_4_k_cu_dd20b68c4cuda3std3__45__cpo3endE)
_ZN34_INTERNAL_aa50bc8e_4_k_cu_dd20b68c4cuda3std3__45__cpo3endE:
	.zero		1
	.type		_ZN34_INTERNAL_aa50bc8e_4_k_cu_dd20b68c4cuda3std6ranges3__45__cpo3endE,@object
	.size		_ZN34_INTERNAL_aa50bc8e_4_k_cu_dd20b68c4cuda3std6ranges3__45__cpo3endE,(_ZN34_INTERNAL_aa50bc8e_4_k_cu_dd20b68c6thrust24THRUST_300001_SM_1000_NS12placeholders2_6E - _ZN34_INTERNAL_aa50bc8e_4_k_cu_dd20b68c4cuda3std6ranges3__45__cpo3endE)
_ZN34_INTERNAL_aa50bc8e_4_k_cu_dd20b68c4cuda3std6ranges3__45__cpo3endE:
	.zero		1
	.type		_ZN34_INTERNAL_aa50bc8e_4_k_cu_dd20b68c6thrust24THRUST_300001_SM_1000_NS12placeholders2_6E,@object
	.size		_ZN34_INTERNAL_aa50bc8e_4_k_cu_dd20b68c6thrust24THRUST_300001_SM_1000_NS12placeholders2_6E,(_ZN34_INTERNAL_aa50bc8e_4_k_cu_dd20b68c4cuda3std3__45__cpo4rendE - _ZN34_INTERNAL_aa50bc8e_4_k_cu_dd20b68c6thrust24THRUST_300001_SM_1000_NS12placeholders2_6E)
_ZN34_INTERNAL_aa50bc8e_4_k_cu_dd20b68c6thrust24THRUST_300001_SM_1000_NS12placeholders2_6E:
	.zero		1
	.type		_ZN34_INTERNAL_aa50bc8e_4_k_cu_dd20b68c4cuda3std3__45__cpo4rendE,@object
	.size		_ZN34_INTERNAL_aa50bc8e_4_k_cu_dd20b68c4cuda3std3__45__cpo4rendE,(_ZN34_INTERNAL_aa50bc8e_4_k_cu_dd20b68c4cuda3std6ranges3__45__cpo9iter_swapE - _ZN34_INTERNAL_aa50bc8e_4_k_cu_dd20b68c4cuda3std3__45__cpo4rendE)
_ZN34_INTERNAL_aa50bc8e_4_k_cu_dd20b68c4cuda3std3__45__cpo4rendE:
	.zero		1
	.type		_ZN34_INTERNAL_aa50bc8e_4_k_cu_dd20b68c4cuda3std6ranges3__45__cpo9iter_swapE,@object
	.size		_ZN34_INTERNAL_aa50bc8e_4_k_cu_dd20b68c4cuda3std6ranges3__45__cpo9iter_swapE,(_ZN34_INTERNAL_aa50bc8e_4_k_cu_dd20b68c4cuda3std3__48unexpectE - _ZN34_INTERNAL_aa50bc8e_4_k_cu_dd20b68c4cuda3std6ranges3__45__cpo9iter_swapE)
_ZN34_INTERNAL_aa50bc8e_4_k_cu_dd20b68c4cuda3std6ranges3__45__cpo9iter_swapE:
	.zero		1
	.type		_ZN34_INTERNAL_aa50bc8e_4_k_cu_dd20b68c4cuda3std3__48unexpectE,@object
	.size		_ZN34_INTERNAL_aa50bc8e_4_k_cu_dd20b68c4cuda3std3__48unexpectE,(_ZN34_INTERNAL_aa50bc8e_4_k_cu_dd20b68c6thrust24THRUST_300001_SM_1000_NS8cuda_cub3parE - _ZN34_INTERNAL_aa50bc8e_4_k_cu_dd20b68c4cuda3std3__48unexpectE)
_ZN34_INTERNAL_aa50bc8e_4_k_cu_dd20b68c4cuda3std3__48unexpectE:
	.zero		1
	.type		_ZN34_INTERNAL_aa50bc8e_4_k_cu_dd20b68c6thrust24THRUST_300001_SM_1000_NS8cuda_cub3parE,@object
	.size		_ZN34_INTERNAL_aa50bc8e_4_k_cu_dd20b68c6thrust24THRUST_300001_SM_1000_NS8cuda_cub3parE,(_ZN34_INTERNAL_aa50bc8e_4_k_cu_dd20b68c6thrust24THRUST_300001_SM_1000_NS12placeholders2_4E - _ZN34_INTERNAL_aa50bc8e_4_k_cu_dd20b68c6thrust24THRUST_300001_SM_1000_NS8cuda_cub3parE)
_ZN34_INTERNAL_aa50bc8e_4_k_cu_dd20b68c6thrust24THRUST_300001_SM_1000_NS8cuda_cub3parE:
	.zero		1
	.type		_ZN34_INTERNAL_aa50bc8e_4_k_cu_dd20b68c6thrust24THRUST_300001_SM_1000_NS12placeholders2_4E,@object
	.size		_ZN34_INTERNAL_aa50bc8e_4_k_cu_dd20b68c6thrust24THRUST_300001_SM_1000_NS12placeholders2_4E,(_ZN34_INTERNAL_aa50bc8e_4_k_cu_dd20b68c4cuda3std3__45__cpo4cendE - _ZN34_INTERNAL_aa50bc8e_4_k_cu_dd20b68c6thrust24THRUST_300001_SM_1000_NS12placeholders2_4E)
_ZN34_INTERNAL_aa50bc8e_4_k_cu_dd20b68c6thrust24THRUST_300001_SM_1000_NS12placeholders2_4E:
	.zero		1
	.type		_ZN34_INTERNAL_aa50bc8e_4_k_cu_dd20b68c4cuda3std3__45__cpo4cendE,@object
	.size		_ZN34_INTERNAL_aa50bc8e_4_k_cu_dd20b68c4cuda3std3__45__cpo4cendE,(_ZN34_INTERNAL_aa50bc8e_4_k_cu_dd20b68c4cuda3std6ranges3__45__cpo4cendE - _ZN34_INTERNAL_aa50bc8e_4_k_cu_dd20b68c4cuda3std3__45__cpo4cendE)
_ZN34_INTERNAL_aa50bc8e_4_k_cu_dd20b68c4cuda3std3__45__cpo4cendE:
	.zero		1
	.type		_ZN34_INTERNAL_aa50bc8e_4_k_cu_dd20b68c4cuda3std6ranges3__45__cpo4cendE,@object
	.size		_ZN34_INTERNAL_aa50bc8e_4_k_cu_dd20b68c4cuda3std6ranges3__45__cpo4cendE,(_ZN34_INTERNAL_aa50bc8e_4_k_cu_dd20b68c4cuda3std3__420unreachable_sentinelE - _ZN34_INTERNAL_aa50bc8e_4_k_cu_dd20b68c4cuda3std6ranges3__45__cpo4cendE)
_ZN34_INTERNAL_aa50bc8e_4_k_cu_dd20b68c4cuda3std6ranges3__45__cpo4cendE:
	.zero		1
	.type		_ZN34_INTERNAL_aa50bc8e_4_k_cu_dd20b68c4cuda3std3__420unreachable_sentinelE,@object
	.size		_ZN34_INTERNAL_aa50bc8e_4_k_cu_dd20b68c4cuda3std3__420unreachable_sentinelE,(_ZN34_INTERNAL_aa50bc8e_4_k_cu_dd20b68c4cuda3std6ranges3__45__cpo5ssizeE - _ZN34_INTERNAL_aa50bc8e_4_k_cu_dd20b68c4cuda3std3__420unreachable_sentinelE)
_ZN34_INTERNAL_aa50bc8e_4_k_cu_dd20b68c4cuda3std3__420unreachable_sentinelE:
	.zero		1
	.type		_ZN34_INTERNAL_aa50bc8e_4_k_cu_dd20b68c4cuda3std6ranges3__45__cpo5ssizeE,@object
	.size		_ZN34_INTERNAL_aa50bc8e_4_k_cu_dd20b68c4cuda3std6ranges3__45__cpo5ssizeE,(_ZN34_INTERNAL_aa50bc8e_4_k_cu_dd20b68c6thrust24THRUST_300001_SM_1000_NS12placeholders2_8E - _ZN34_INTERNAL_aa50bc8e_4_k_cu_dd20b68c4cuda3std6ranges3__45__cpo5ssizeE)
_ZN34_INTERNAL_aa50bc8e_4_k_cu_dd20b68c4cuda3std6ranges3__45__cpo5ssizeE:
	.zero		1
	.type		_ZN34_INTERNAL_aa50bc8e_4_k_cu_dd20b68c6thrust24THRUST_300001_SM_1000_NS12placeholders2_8E,@object
	.size		_ZN34_INTERNAL_aa50bc8e_4_k_cu_dd20b68c6thrust24THRUST_300001_SM_1000_NS12placeholders2_8E,(_ZN34_INTERNAL_aa50bc8e_4_k_cu_dd20b68c4cuda3std3__45__cpo5crendE - _ZN34_INTERNAL_aa50bc8e_4_k_cu_dd20b68c6thrust24THRUST_300001_SM_1000_NS12placeholders2_8E)
_ZN34_INTERNAL_aa50bc8e_4_k_cu_dd20b68c6thrust24THRUST_300001_SM_1000_NS12placeholders2_8E:
	.zero		1
	.type		_ZN34_INTERNAL_aa50bc8e_4_k_cu_dd20b68c4cuda3std3__45__cpo5crendE,@object
	.size		_ZN34_INTERNAL_aa50bc8e_4_k_cu_dd20b68c4cuda3std3__45__cpo5crendE,(_ZN34_INTERNAL_aa50bc8e_4_k_cu_dd20b68c4cuda3std6ranges3__45__cpo4prevE - _ZN34_INTERNAL_aa50bc8e_4_k_cu_dd20b68c4cuda3std3__45__cpo5crendE)
_ZN34_INTERNAL_aa50bc8e_4_k_cu_dd20b68c4cuda3std3__45__cpo5crendE:
	.zero		1
	.type		_ZN34_INTERNAL_aa50bc8e_4_k_cu_dd20b68c4cuda3std6ranges3__45__cpo4prevE,@object
	.size		_ZN34_INTERNAL_aa50bc8e_4_k_cu_dd20b68c4cuda3std6ranges3__45__cpo4prevE,(_ZN34_INTERNAL_aa50bc8e_4_k_cu_dd20b68c4cuda3std6ranges3__45__cpo9iter_moveE - _ZN34_INTERNAL_aa50bc8e_4_k_cu_dd20b68c4cuda3std6ranges3__45__cpo4prevE)
_ZN34_INTERNAL_aa50bc8e_4_k_cu_dd20b68c4cuda3std6ranges3__45__cpo4prevE:
	.zero		1
	.type		_ZN34_INTERNAL_aa50bc8e_4_k_cu_dd20b68c4cuda3std6ranges3__45__cpo9iter_moveE,@object
	.size		_ZN34_INTERNAL_aa50bc8e_4_k_cu_dd20b68c4cuda3std6ranges3__45__cpo9iter_moveE,(_ZN34_INTERNAL_aa50bc8e_4_k_cu_dd20b68c6thrust24THRUST_300001_SM_1000_NS6system6detail10sequential3seqE - _ZN34_INTERNAL_aa50bc8e_4_k_cu_dd20b68c4cuda3std6ranges3__45__cpo9iter_moveE)
_ZN34_INTERNAL_aa50bc8e_4_k_cu_dd20b68c4cuda3std6ranges3__45__cpo9iter_moveE:
	.zero		1
	.type		_ZN34_INTERNAL_aa50bc8e_4_k_cu_dd20b68c6thrust24THRUST_300001_SM_1000_NS6system6detail10sequential3seqE,@object
	.size		_ZN34_INTERNAL_aa50bc8e_4_k_cu_dd20b68c6thrust24THRUST_300001_SM_1000_NS6system6detail10sequential3seqE,(.L_40 - _ZN34_INTERNAL_aa50bc8e_4_k_cu_dd20b68c6thrust24THRUST_300001_SM_1000_NS6system6detail10sequential3seqE)
_ZN34_INTERNAL_aa50bc8e_4_k_cu_dd20b68c6thrust24THRUST_300001_SM_1000_NS6system6detail10sequential3seqE:
	.zero		1
.L_40:


//--------------------- .nv.shared._Z12update_statediiiPiP17curandStateXORWOW --------------------------
	.section	.nv.shared._Z12update_statediiiPiP17curandStateXORWOW,"aw",@nobits
	.sectionflags	@""
	.align	16
	.zero		1024


//--------------------- .nv.shared._Z29initialize_ribosome_locationsiPi --------------------------
	.section	.nv.shared._Z29initialize_ribosome_locationsiPi,"aw",@nobits
	.sectionflags	@""
	.align	16
	.zero		1024


//--------------------- .nv.shared._Z16init_rand_statesP17curandStateXORWOW --------------------------
	.section	.nv.shared._Z16init_rand_statesP17curandStateXORWOW,"aw",@nobits
	.sectionflags	@""
	.align	16
	.zero		1024


//--------------------- .nv.constant0._ZN3cub18CUB_300001_SM_10006detail11EmptyKernelIvEEvv --------------------------
	.section	.nv.constant0._ZN3cub18CUB_300001_SM_10006detail11EmptyKernelIvEEvv,"a",@progbits
	.sectionflags	@""
	.align	4
.nv.constant0._ZN3cub18CUB_300001_SM_10006detail11EmptyKernelIvEEvv:
	.zero		896


//--------------------- .nv.constant0._Z12update_statediiiPiP17curandStateXORWOW --------------------------
	.section	.nv.constant0._Z12update_statediiiPiP17curandStateXORWOW,"a",@progbits
	.sectionflags	@""
	.align	4
.nv.constant0._Z12update_statediiiPiP17curandStateXORWOW:
	.zero		936


//--------------------- .nv.constant0._Z29initialize_ribosome_locationsiPi --------------------------
	.section	.nv.constant0._Z29initialize_ribosome_locationsiPi,"a",@progbits
	.sectionflags	@""
	.align	4
.nv.constant0._Z29initialize_ribosome_locationsiPi:
	.zero		912


//--------------------- .nv.constant0._Z16init_rand_statesP17curandStateXORWOW --------------------------
	.section	.nv.constant0._Z16init_rand_statesP17curandStateXORWOW,"a",@progbits
	.sectionflags	@""
	.align	4
.nv.constant0._Z16init_rand_statesP17curandStateXORWOW:
	.zero		904


//--------------------- SYMBOLS --------------------------

	.type		.nv.reservedSmem.offset0,@object
	.size		.nv.reservedSmem.offset0,0x4
	.type		.nv.reservedSmem.cap,@object
	.size		.nv.reservedSmem.cap,0x4
